// auto-generated by cutlass_sweep.gemm — config: {"arch": "sm_90", "cluster_m": 1, "cluster_n": 1, "dtype": "e4m3", "dtype_b": "e4m3", "layout": "nt", "stages": 0, "tile_k": 64, "tile_m": 512, "tile_n": 64}
#include "cutlass/cutlass.h"
#include "cutlass/gemm/collective/collective_builder.hpp"
#include "cutlass/gemm/device/gemm_universal_adapter.h"
#include "cutlass/gemm/kernel/gemm_universal.hpp"
#include "cutlass/epilogue/collective/collective_builder.hpp"

using ElemA = cutlass::float_e4m3_t;
using ElemB = cutlass::float_e4m3_t;
using ElemCD = cutlass::float_e4m3_t;
using Acc  = float;
using TileShape    = cute::Shape<cute::_512, cute::_64, cute::_64>;
using ClusterShape = cute::Shape<cute::_1, cute::_1, cute::_1>;

using CollectiveEpilogue = typename cutlass::epilogue::collective::CollectiveBuilder<
    cutlass::arch::Sm90, cutlass::arch::OpClassTensorOp,
    TileShape, ClusterShape,
    cutlass::epilogue::collective::EpilogueTileAuto,
    Acc, Acc,
    ElemCD, cutlass::layout::RowMajor, 128 / cutlass::sizeof_bits<ElemCD>::value,
    ElemCD, cutlass::layout::RowMajor, 128 / cutlass::sizeof_bits<ElemCD>::value,
    cutlass::epilogue::collective::EpilogueScheduleAuto
  >::CollectiveOp;

using CollectiveMainloop = typename cutlass::gemm::collective::CollectiveBuilder<
    cutlass::arch::Sm90, cutlass::arch::OpClassTensorOp,
    ElemA, cutlass::layout::RowMajor, 128 / cutlass::sizeof_bits<ElemA>::value,
    ElemB, cutlass::layout::ColumnMajor, 128 / cutlass::sizeof_bits<ElemB>::value,
    Acc,
    TileShape, ClusterShape,
    cutlass::gemm::collective::StageCountAutoCarveout<static_cast<int>(sizeof(typename CollectiveEpilogue::SharedStorage))>,
    cutlass::gemm::collective::KernelScheduleAuto
  >::CollectiveOp;

using GemmKernel = cutlass::gemm::kernel::GemmUniversal<
    cute::Shape<int,int,int,int>,
    CollectiveMainloop,
    CollectiveEpilogue
>;
using Gemm = cutlass::gemm::device::GemmUniversalAdapter<GemmKernel>;

// Force the device kernel symbol into the cubin without needing a host main.
auto* _anchor = &cutlass::device_kernel<GemmKernel>;


// ===== COMPILED SASS (sm_90a) =====

	.target	sm_90a

	.elftype	@"ET_EXEC"


//--------------------- .note.nv.tkinfo           --------------------------
	.section	.note.nv.tkinfo,"",@"SHT_NOTE"
	.sectionflags	@"SHF_NOTE_NV_TKINFO"
	.tkinfo
        /*0018*/ 	.word	0x00000002
        /*0030*/ 	.string	""
        /*0030*/ 	.string	"ptxas"
        /*0030*/ 	.string	"Cuda compilation tools, release 13.0, V13.0.88"
        /*0030*/ 	.string	"Build cuda_13.0.r13.0/compiler.36424714_0"
        /*0030*/ 	.string	"-arch sm_90a -m 64 "



//--------------------- .note.nv.cuinfo           --------------------------
	.section	.note.nv.cuinfo,"",@"SHT_NOTE"
	.sectionflags	@"SHF_NOTE_NV_CUINFO"
        /*0018*/ 	.short	0x0002
        /*001a*/ 	.short	0x005a
        /*001c*/ 	.short	0x0082
	.zero		2


//--------------------- .nv.info                  --------------------------
	.section	.nv.info,"",@"SHT_CUDA_INFO"
	.align	4


	//----- nvinfo : EIATTR_REGCOUNT
	.align		4
        /*0000*/ 	.byte	0x04, 0x2f
        /*0002*/ 	.short	(.L_12 - .L_11)
	.align		4
.L_11:
        /*0004*/ 	.word	index@(_ZN7cutlass13device_kernelINS_4gemm6kernel13GemmUniversalIN4cute5tupleIJiiiiEEENS1_10collective13CollectiveMmaINS1_37MainloopSm90TmaGmmaWarpSpecializedFP8ILi6ENS5_IJNS4_1CILi1EEESB_SB_EEENS1_35KernelTmaWarpSpecializedCooperativeEEENS5_IJNSA_ILi512EEENSA_ILi64EEESG_EEENS_12float_e4m3_tENS5_IJlSB_lEEESI_SJ_NS4_8TiledMMAINS4_8MMA_AtomIJNS4_4SM904GMMA30MMA_64x64x32_F32E4M3E4M3_SS_TNILNSN_7ScaleInE1ELSP_1EEEEEENS4_6LayoutINS5_IJNSA_ILi2EEESB_SB_EEENS5_IJSB_NSA_ILi0EEESV_EEEEENS5_IJNS4_10UnderscoreESY_SY_EEEEENS4_13SM90_TMA_LOADENS4_14ComposedLayoutINS4_7SwizzleILi2ELi4ELi3EEENS4_18smem_ptr_flag_bitsILi8EEENSS_INS5_IJNSA_ILi8EEESG_EEENS5_IJSG_SB_EEEEEEEvNS4_8identityES11_S1B_vS1C_EENS_8epilogue10collective6detail29Sm90TmaWarpSpecializedAdapterINS1F_15DefaultEpilogueISI_SJ_SJ_NS1E_6thread17LinearCombinationISI_Li1EffLNS1J_9ScaleType4KindE0ELNS_15FloatRoundStyleE2ESI_EENS1_15EpilogueDefaultEEEEEvvEEEEvNT_6ParamsE)
        /*0008*/ 	.word	0x000000a8


	//----- nvinfo : EIATTR_FRAME_SIZE
	.align		4
.L_12:
        /*000c*/ 	.byte	0x04, 0x11
        /*000e*/ 	.short	(.L_14 - .L_13)
	.align		4
.L_13:
        /*0010*/ 	.word	index@(_ZN7cutlass13device_kernelINS_4gemm6kernel13GemmUniversalIN4cute5tupleIJiiiiEEENS1_10collective13CollectiveMmaINS1_37MainloopSm90TmaGmmaWarpSpecializedFP8ILi6ENS5_IJNS4_1CILi1EEESB_SB_EEENS1_35KernelTmaWarpSpecializedCooperativeEEENS5_IJNSA_ILi512EEENSA_ILi64EEESG_EEENS_12float_e4m3_tENS5_IJlSB_lEEESI_SJ_NS4_8TiledMMAINS4_8MMA_AtomIJNS4_4SM904GMMA30MMA_64x64x32_F32E4M3E4M3_SS_TNILNSN_7ScaleInE1ELSP_1EEEEEENS4_6LayoutINS5_IJNSA_ILi2EEESB_SB_EEENS5_IJSB_NSA_ILi0EEESV_EEEEENS5_IJNS4_10UnderscoreESY_SY_EEEEENS4_13SM90_TMA_LOADENS4_14ComposedLayoutINS4_7SwizzleILi2ELi4ELi3EEENS4_18smem_ptr_flag_bitsILi8EEENSS_INS5_IJNSA_ILi8EEESG_EEENS5_IJSG_SB_EEEEEEEvNS4_8identityES11_S1B_vS1C_EENS_8epilogue10collective6detail29Sm90TmaWarpSpecializedAdapterINS1F_15DefaultEpilogueISI_SJ_SJ_NS1E_6thread17LinearCombinationISI_Li1EffLNS1J_9ScaleType4KindE0ELNS_15FloatRoundStyleE2ESI_EENS1_15EpilogueDefaultEEEEEvvEEEEvNT_6ParamsE)
        /*0014*/ 	.word	0x00000108


	//----- nvinfo : EIATTR_MIN_STACK_SIZE
	.align		4
.L_14:
        /*0018*/ 	.byte	0x04, 0x12
        /*001a*/ 	.short	(.L_16 - .L_15)
	.align		4
.L_15:
        /*001c*/ 	.word	index@(_ZN7cutlass13device_kernelINS_4gemm6kernel13GemmUniversalIN4cute5tupleIJiiiiEEENS1_10collective13CollectiveMmaINS1_37MainloopSm90TmaGmmaWarpSpecializedFP8ILi6ENS5_IJNS4_1CILi1EEESB_SB_EEENS1_35KernelTmaWarpSpecializedCooperativeEEENS5_IJNSA_ILi512EEENSA_ILi64EEESG_EEENS_12float_e4m3_tENS5_IJlSB_lEEESI_SJ_NS4_8TiledMMAINS4_8MMA_AtomIJNS4_4SM904GMMA30MMA_64x64x32_F32E4M3E4M3_SS_TNILNSN_7ScaleInE1ELSP_1EEEEEENS4_6LayoutINS5_IJNSA_ILi2EEESB_SB_EEENS5_IJSB_NSA_ILi0EEESV_EEEEENS5_IJNS4_10UnderscoreESY_SY_EEEEENS4_13SM90_TMA_LOADENS4_14ComposedLayoutINS4_7SwizzleILi2ELi4ELi3EEENS4_18smem_ptr_flag_bitsILi8EEENSS_INS5_IJNSA_ILi8EEESG_EEENS5_IJSG_SB_EEEEEEEvNS4_8identityES11_S1B_vS1C_EENS_8epilogue10collective6detail29Sm90TmaWarpSpecializedAdapterINS1F_15DefaultEpilogueISI_SJ_SJ_NS1E_6thread17LinearCombinationISI_Li1EffLNS1J_9ScaleType4KindE0ELNS_15FloatRoundStyleE2ESI_EENS1_15EpilogueDefaultEEEEEvvEEEEvNT_6ParamsE)
        /*0020*/ 	.word	0x00000108
.L_16:


//--------------------- .nv.compat                --------------------------
	.section	.nv.compat,"",@"SHT_CUDA_COMPAT_INFO"
	.align	4
        /*0000*/ 	.byte	0x02, 0x09, 0x01, 0x00, 0x02, 0x02, 0x04, 0x00, 0x02, 0x05, 0x05, 0x00, 0x03, 0x07, 0x01, 0x01
        /*0010*/ 	.byte	0x02, 0x03, 0x01, 0x00, 0x02, 0x06, 0x01, 0x00, 0x04, 0x0b, 0x08, 0x00, 0x00, 0x00, 0x00, 0x00
        /*0020*/ 	.byte	0x00, 0x00, 0x00, 0x00


//--------------------- .nv.info._ZN7cutlass13device_kernelINS_4gemm6kernel13GemmUniversalIN4cute5tupleIJiiiiEEENS1_10collective13CollectiveMmaINS1_37MainloopSm90TmaGmmaWarpSpecializedFP8ILi6ENS5_IJNS4_1CILi1EEESB_SB_EEENS1_35KernelTmaWarpSpecializedCooperativeEEENS5_IJNSA_ILi512EEENSA_ILi64EEESG_EEENS_12float_e4m3_tENS5_IJlSB_lEEESI_SJ_NS4_8TiledMMAINS4_8MMA_AtomIJNS4_4SM904GMMA30MMA_64x64x32_F32E4M3E4M3_SS_TNILNSN_7ScaleInE1ELSP_1EEEEEENS4_6LayoutINS5_IJNSA_ILi2EEESB_SB_EEENS5_IJSB_NSA_ILi0EEESV_EEEEENS5_IJNS4_10UnderscoreESY_SY_EEEEENS4_13SM90_TMA_LOADENS4_14ComposedLayoutINS4_7SwizzleILi2ELi4ELi3EEENS4_18smem_ptr_flag_bitsILi8EEENSS_INS5_IJNSA_ILi8EEESG_EEENS5_IJSG_SB_EEEEEEEvNS4_8identityES11_S1B_vS1C_EENS_8epilogue10collective6detail29Sm90TmaWarpSpecializedAdapterINS1F_15DefaultEpilogueISI_SJ_SJ_NS1E_6thread17LinearCombinationISI_Li1EffLNS1J_9ScaleType4KindE0ELNS_15FloatRoundStyleE2ESI_EENS1_15EpilogueDefaultEEEEEvvEEEEvNT_6ParamsE --------------------------
	.section	.nv.info._ZN7cutlass13device_kernelINS_4gemm6kernel13GemmUniversalIN4cute5tupleIJiiiiEEENS1_10collective13CollectiveMmaINS1_37MainloopSm90TmaGmmaWarpSpecializedFP8ILi6ENS5_IJNS4_1CILi1EEESB_SB_EEENS1_35KernelTmaWarpSpecializedCooperativeEEENS5_IJNSA_ILi512EEENSA_ILi64EEESG_EEENS_12float_e4m3_tENS5_IJlSB_lEEESI_SJ_NS4_8TiledMMAINS4_8MMA_AtomIJNS4_4SM904GMMA30MMA_64x64x32_F32E4M3E4M3_SS_TNILNSN_7ScaleInE1ELSP_1EEEEEENS4_6LayoutINS5_IJNSA_ILi2EEESB_SB_EEENS5_IJSB_NSA_ILi0EEESV_EEEEENS5_IJNS4_10UnderscoreESY_SY_EEEEENS4_13SM90_TMA_LOADENS4_14ComposedLayoutINS4_7SwizzleILi2ELi4ELi3EEENS4_18smem_ptr_flag_bitsILi8EEENSS_INS5_IJNSA_ILi8EEESG_EEENS5_IJSG_SB_EEEEEEEvNS4_8identityES11_S1B_vS1C_EENS_8epilogue10collective6detail29Sm90TmaWarpSpecializedAdapterINS1F_15DefaultEpilogueISI_SJ_SJ_NS1E_6thread17LinearCombinationISI_Li1EffLNS1J_9ScaleType4KindE0ELNS_15FloatRoundStyleE2ESI_EENS1_15EpilogueDefaultEEEEEvvEEEEvNT_6ParamsE,"",@"SHT_CUDA_INFO"
	.sectionflags	@""
	.align	4


	//----- nvinfo : EIATTR_CUDA_API_VERSION
	.align		4
        /*0000*/ 	.byte	0x04, 0x37
        /*0002*/ 	.short	(.L_18 - .L_17)
.L_17:
        /*0004*/ 	.word	0x00000082


	//----- nvinfo : EIATTR_KPARAM_INFO
	.align		4
.L_18:
        /*0008*/ 	.byte	0x04, 0x17
        /*000a*/ 	.short	(.L_20 - .L_19)
.L_19:
        /*000c*/ 	.word	0x00000000
        /*0010*/ 	.short	0x0000
        /*0012*/ 	.short	0x0070
        /*0014*/ 	.byte	0x00, 0xf0, 0x01, 0x10


	//----- nvinfo : EIATTR_SPARSE_MMA_MASK
	.align		4
.L_20:
        /*0018*/ 	.byte	0x03, 0x50
        /*001a*/ 	.short	0x0000


	//----- nvinfo : EIATTR_MAXREG_COUNT
	.align		4
        /*001c*/ 	.byte	0x03, 0x1b
        /*001e*/ 	.short	0x00a8


	//----- nvinfo : EIATTR_NUM_BARRIERS
	.align		4
        /*0020*/ 	.byte	0x02, 0x4c
        /*0022*/ 	.byte	0x01
	.zero		1


	//----- nvinfo : EIATTR_ANNOTATIONS
	.align		4
        /*0024*/ 	.byte	0x04, 0x55
        /*0026*/ 	.short	(.L_22 - .L_21)


	//   ....[0]....
.L_21:
        /*0028*/ 	.word	0x00000001
        /*002c*/ 	.byte	0xf0, 0x05, 0x00, 0x00, 0x01, 0x00, 0x00, 0x00, 0x10, 0x06, 0x00, 0x00, 0x01, 0x00, 0x00, 0x00
        /* <DEDUP_REMOVED lines=198> */
        /*0c9c*/ 	.byte	0xd0, 0x4b, 0x01, 0x00, 0x01, 0x00, 0x00, 0x00, 0x20, 0x4c, 0x01, 0x00


	//----- nvinfo : EIATTR_MERCURY_ISA_VERSION
	.align		4
.L_22:
        /*0ca8*/ 	.byte	0x03, 0x5f
        /*0caa*/ 	.short	0x0101


	//----- nvinfo : EIATTR_INT_WARP_WIDE_INSTR_OFFSETS
	.align		4
        /*0cac*/ 	.byte	0x04, 0x31
        /*0cae*/ 	.short	(.L_24 - .L_23)


	//   ....[0]....
.L_23:
        /*0cb0*/ 	.word	0x000004d0


	//   ....[1]....
        /*0cb4*/ 	.word	0x000004f0


	//   ....[2]....
        /*0cb8*/ 	.word	0x00000600


	//----- nvinfo : EIATTR_COOP_GROUP_MASK_REGIDS
	.align		4
.L_24:
        /*0cbc*/ 	.byte	0x04, 0x29
        /*0cbe*/ 	.short	(.L_26 - .L_25)


	//   ....[0]....
.L_25:
        /*0cc0*/ 	.word	0xffffffff


	//   ....[1]....
        /*0cc4*/ 	.word	0xffffffff


	//   ....[2]....
        /*0cc8*/ 	.word	0xffffffff


	//   ....[3]....
        /*0ccc*/ 	.word	0xffffffff


	//   ....[4]....
        /*0cd0*/ 	.word	0xffffffff


	//----- nvinfo : EIATTR_COOP_GROUP_INSTR_OFFSETS
	.align		4
.L_26:
        /*0cd4*/ 	.byte	0x04, 0x28
        /*0cd6*/ 	.short	(.L_28 - .L_27)


	//   ....[0]....
.L_27:
        /*0cd8*/ 	.word	0x00000070


	//   ....[1]....
        /*0cdc*/ 	.word	0x00000080


	//   ....[2]....
        /*0ce0*/ 	.word	0x000001a0


	//   ....[3]....
        /*0ce4*/ 	.word	0x00000400


	//   ....[4]....
        /*0ce8*/ 	.word	0x00001360


	//----- nvinfo : EIATTR_REG_RECONFIG
	.align		4
.L_28:
        /*0cec*/ 	.byte	0x01, 0x54
	.zero		2


	//----- nvinfo : EIATTR_MBARRIER_INSTR_OFFSETS
	.align		4
        /*0cf0*/ 	.byte	0x04, 0x39
        /*0cf2*/ 	.short	(.L_30 - .L_29)


	//   ....[0]....
.L_29:
        /*0cf4*/ 	.word	0x00000320
        /*0cf8*/ 	.word	0x000000ff
        /*0cfc*/ 	.word	0x00000000
        /*0d00*/ 	.short	0x0100
        /*0d02*/ 	.byte	0x09
	.zero		1


	//   ....[1]....
        /*0d04*/ 	.word	0x00000330
        /*0d08*/ 	.word	0x000000ff
        /*0d0c*/ 	.word	0x00000030
        /*0d10*/ 	.short	0x0100
        /*0d12*/ 	.byte	0x09
	.zero		1


	//   ....[2]....
        /*0d14*/ 	.word	0x00000340
        /*0d18*/ 	.word	0x000000ff
        /*0d1c*/ 	.word	0x00000008
        /*0d20*/ 	.short	0x0100
        /*0d22*/ 	.byte	0x09
	.zero		1


	//   ....[3]....
        /*0d24*/ 	.word	0x00000350
        /*0d28*/ 	.word	0x000000ff
        /*0d2c*/ 	.word	0x00000038
        /*0d30*/ 	.short	0x0100
        /*0d32*/ 	.byte	0x09
	.zero		1


	//   ....[4]....
        /*0d34*/ 	.word	0x00000360
        /*0d38*/ 	.word	0x000000ff
        /*0d3c*/ 	.word	0x00000010
        /*0d40*/ 	.short	0x0100
        /*0d42*/ 	.byte	0x09
	.zero		1


	//   ....[5]....
        /*0d44*/ 	.word	0x00000370
        /*0d48*/ 	.word	0x000000ff
        /*0d4c*/ 	.word	0x00000040
        /*0d50*/ 	.short	0x0100
        /*0d52*/ 	.byte	0x09
	.zero		1


	//   ....[6]....
        /*0d54*/ 	.word	0x00000380
        /*0d58*/ 	.word	0x000000ff
        /*0d5c*/ 	.word	0x00000018
        /*0d60*/ 	.short	0x0100
        /*0d62*/ 	.byte	0x09
	.zero		1


	//   ....[7]....
        /*0d64*/ 	.word	0x00000390
        /*0d68*/ 	.word	0x000000ff
        /*0d6c*/ 	.word	0x00000048
        /*0d70*/ 	.short	0x0100
        /*0d72*/ 	.byte	0x09
	.zero		1


	//   ....[8]....
        /*0d74*/ 	.word	0x000003a0
        /*0d78*/ 	.word	0x000000ff
        /*0d7c*/ 	.word	0x00000020
        /*0d80*/ 	.short	0x0100
        /*0d82*/ 	.byte	0x09
	.zero		1


	//   ....[9]....
        /*0d84*/ 	.word	0x000003b0
        /*0d88*/ 	.word	0x000000ff
        /*0d8c*/ 	.word	0x00000050
        /*0d90*/ 	.short	0x0100
        /*0d92*/ 	.byte	0x09
	.zero		1


	//   ....[10]....
        /*0d94*/ 	.word	0x000003c0
        /*0d98*/ 	.word	0x000000ff
        /*0d9c*/ 	.word	0x00000028
        /*0da0*/ 	.short	0x0100
        /*0da2*/ 	.byte	0x09
	.zero		1


	//   ....[11]....
        /*0da4*/ 	.word	0x000003d0
        /*0da8*/ 	.word	0x000000ff
        /*0dac*/ 	.word	0x00000058
        /*0db0*/ 	.short	0x0100
        /*0db2*/ 	.byte	0x09
	.zero		1


	//   ....[12]....
        /*0db4*/ 	.word	0x00000630
        /*0db8*/ 	.word	0x000000ff
        /*0dbc*/ 	.word	0x00000070
        /*0dc0*/ 	.short	0x0100
        /*0dc2*/ 	.byte	0x06
	.zero		1


	//   ....[13]....
        /*0dc4*/ 	.word	0x00000640
        /*0dc8*/ 	.word	0x000000ff
        /*0dcc*/ 	.word	0x00000078
        /*0dd0*/ 	.short	0x0100
        /*0dd2*/ 	.byte	0x06
	.zero		1


	//   ....[14]....
        /*0dd4*/ 	.word	0x00001b70
        /*0dd8*/ 	.word	0x000000ff
        /*0ddc*/ 	.word	0x00000000
        /*0de0*/ 	.short	0x010a
        /*0de2*/ 	.byte	0x07
	.zero		1


	//   ....[15]....
        /*0de4*/ 	.word	0x00001bd0
        /*0de8*/ 	.word	0x000000ff
        /*0dec*/ 	.word	0x00000000
        /*0df0*/ 	.short	0x010a
        /*0df2*/ 	.byte	0x07
	.zero		1


	//   ....[16]....
        /*0df4*/ 	.word	0x00002f70
        /*0df8*/ 	.word	0x000000ff
        /*0dfc*/ 	.word	0x00000000
        /*0e00*/ 	.short	0x010a
        /*0e02*/ 	.byte	0x10
	.zero		1


	//   ....[17]....
        /*0e04*/ 	.word	0x00002fb0
        /*0e08*/ 	.word	0x000000ff
        /*0e0c*/ 	.word	0x00000000
        /*0e10*/ 	.short	0x010a
        /*0e12*/ 	.byte	0x10
	.zero		1


	//   ....[18]....
        /*0e14*/ 	.word	0x00004190
        /*0e18*/ 	.word	0x000000ff
        /*0e1c*/ 	.word	0x00000000
        /*0e20*/ 	.short	0x0101
        /*0e22*/ 	.byte	0x08
	.zero		1


	//   ....[19]....
        /*0e24*/ 	.word	0x000053b0
        /*0e28*/ 	.word	0x000000ff
        /*0e2c*/ 	.word	0x00000000
        /*0e30*/ 	.short	0x0101
        /*0e32*/ 	.byte	0x08
	.zero		1


	//   ....[20]....
        /*0e34*/ 	.word	0x00013d00
        /*0e38*/ 	.word	0x0000000d
        /*0e3c*/ 	.word	0x00000030
        /*0e40*/ 	.short	0x010a
        /*0e42*/ 	.byte	0x3f
	.zero		1


	//   ....[21]....
        /*0e44*/ 	.word	0x000140c0
        /*0e48*/ 	.word	0x00000004
        /*0e4c*/ 	.word	0x00000078
        /*0e50*/ 	.short	0x0101
        /*0e52*/ 	.byte	0x3f
	.zero		1


	//   ....[22]....
        /*0e54*/ 	.word	0x00014850
        /*0e58*/ 	.word	0x00000007
        /*0e5c*/ 	.word	0x00000000
        /*0e60*/ 	.short	0x010a
        /*0e62*/ 	.byte	0x3f
	.zero		1


	//   ....[23]....
        /*0e64*/ 	.word	0x000148d0
        /*0e68*/ 	.word	0x00000009
        /*0e6c*/ 	.word	0x00000000
        /*0e70*/ 	.short	0x010a
        /*0e72*/ 	.byte	0x3f
	.zero		1


	//   ....[24]....
        /*0e74*/ 	.word	0x00014960
        /*0e78*/ 	.word	0x00000006
        /*0e7c*/ 	.word	0x00000000
        /*0e80*/ 	.short	0x010a
        /*0e82*/ 	.byte	0x3f
	.zero		1


	//   ....[25]....
        /*0e84*/ 	.word	0x000149f0
        /*0e88*/ 	.word	0x00000009
        /*0e8c*/ 	.word	0x00000000
        /*0e90*/ 	.short	0x010a
        /*0e92*/ 	.byte	0x3f
	.zero		1


	//   ....[26]....
        /*0e94*/ 	.word	0x00014a80
        /*0e98*/ 	.word	0x00000006
        /*0e9c*/ 	.word	0x00000000
        /*0ea0*/ 	.short	0x010a
        /*0ea2*/ 	.byte	0x3f
	.zero		1


	//   ....[27]....
        /*0ea4*/ 	.word	0x00014b10
        /*0ea8*/ 	.word	0x00000003
        /*0eac*/ 	.word	0x00000000
        /*0eb0*/ 	.short	0x010a
        /*0eb2*/ 	.byte	0x3f
	.zero		1


	//   ....[28]....
        /*0eb4*/ 	.word	0x00014b80
        /*0eb8*/ 	.word	0x00000003
        /*0ebc*/ 	.word	0x00000000
        /*0ec0*/ 	.short	0x010a
        /*0ec2*/ 	.byte	0x3f
	.zero		1


	//   ....[29]....
        /*0ec4*/ 	.word	0x00014bf0
        /*0ec8*/ 	.word	0x00000000
        /*0ecc*/ 	.word	0x00000000
        /*0ed0*/ 	.short	0x010a
        /*0ed2*/ 	.byte	0x3f
	.zero		1


	//   ....[30]....
        /*0ed4*/ 	.word	0x00014cd0
        /*0ed8*/ 	.word	0x0000000d
        /*0edc*/ 	.word	0x00000030
        /*0ee0*/ 	.short	0x010a
        /*0ee2*/ 	.byte	0x3f
	.zero		1


	//   ....[31]....
        /*0ee4*/ 	.word	0x00014db0
        /*0ee8*/ 	.word	0x00000007
        /*0eec*/ 	.word	0x00000000
        /*0ef0*/ 	.short	0x010a
        /*0ef2*/ 	.byte	0x3f
	.zero		1


	//   ....[32]....
        /*0ef4*/ 	.word	0x00014e00
        /*0ef8*/ 	.word	0x00000009
        /*0efc*/ 	.word	0x00000000
        /*0f00*/ 	.short	0x010a
        /*0f02*/ 	.byte	0x3f
	.zero		1


	//   ....[33]....
        /*0f04*/ 	.word	0x00014e50
        /*0f08*/ 	.word	0x00000006
        /*0f0c*/ 	.word	0x00000000
        /*0f10*/ 	.short	0x010a
        /*0f12*/ 	.byte	0x3f
	.zero		1


	//   ....[34]....
        /*0f14*/ 	.word	0x00014ea0
        /*0f18*/ 	.word	0x00000009
        /*0f1c*/ 	.word	0x00000000
        /*0f20*/ 	.short	0x010a
        /*0f22*/ 	.byte	0x3f
	.zero		1


	//   ....[35]....
        /*0f24*/ 	.word	0x00014ef0
        /*0f28*/ 	.word	0x00000006
        /*0f2c*/ 	.word	0x00000000
        /*0f30*/ 	.short	0x010a
        /*0f32*/ 	.byte	0x3f
	.zero		1


	//----- nvinfo : EIATTR_NUM_MBARRIERS
	.align		4
.L_30:
        /*0f34*/ 	.byte	0x03, 0x38
        /*0f36*/ 	.short	0x000e


	//----- nvinfo : EIATTR_EXIT_INSTR_OFFSETS
	.align		4
        /*0f38*/ 	.byte	0x04, 0x1c
        /*0f3a*/ 	.short	(.L_32 - .L_31)


	//   ....[0]....
.L_31:
        /*0f3c*/ 	.word	0x000006a0


	//   ....[1]....
        /*0f40*/ 	.word	0x00001000


	//   ....[2]....
        /*0f44*/ 	.word	0x00013300


	//   ....[3]....
        /*0f48*/ 	.word	0x00013990


	//   ....[4]....
        /*0f4c*/ 	.word	0x00014b60


	//----- nvinfo : EIATTR_MAX_THREADS
	.align		4
.L_32:
        /*0f50*/ 	.byte	0x04, 0x05
        /*0f52*/ 	.short	(.L_34 - .L_33)
.L_33:
        /*0f54*/ 	.word	0x00000180
        /*0f58*/ 	.word	0x00000001
        /*0f5c*/ 	.word	0x00000001


	//----- nvinfo : EIATTR_CRS_STACK_SIZE
	.align		4
.L_34:
        /*0f60*/ 	.byte	0x04, 0x1e
        /*0f62*/ 	.short	(.L_36 - .L_35)
.L_35:
        /*0f64*/ 	.word	0x00000000


	//----- nvinfo : EIATTR_CBANK_PARAM_SIZE
	.align		4
.L_36:
        /*0f68*/ 	.byte	0x03, 0x19
        /*0f6a*/ 	.short	0x0470


	//----- nvinfo : EIATTR_PARAM_CBANK
	.align		4
        /*0f6c*/ 	.byte	0x04, 0x0a
        /*0f6e*/ 	.short	(.L_38 - .L_37)
	.align		4
.L_37:
        /*0f70*/ 	.word	index@(.nv.constant0._ZN7cutlass13device_kernelINS_4gemm6kernel13GemmUniversalIN4cute5tupleIJiiiiEEENS1_10collective13CollectiveMmaINS1_37MainloopSm90TmaGmmaWarpSpecializedFP8ILi6ENS5_IJNS4_1CILi1EEESB_SB_EEENS1_35KernelTmaWarpSpecializedCooperativeEEENS5_IJNSA_ILi512EEENSA_ILi64EEESG_EEENS_12float_e4m3_tENS5_IJlSB_lEEESI_SJ_NS4_8TiledMMAINS4_8MMA_AtomIJNS4_4SM904GMMA30MMA_64x64x32_F32E4M3E4M3_SS_TNILNSN_7ScaleInE1ELSP_1EEEEEENS4_6LayoutINS5_IJNSA_ILi2EEESB_SB_EEENS5_IJSB_NSA_ILi0EEESV_EEEEENS5_IJNS4_10UnderscoreESY_SY_EEEEENS4_13SM90_TMA_LOADENS4_14ComposedLayoutINS4_7SwizzleILi2ELi4ELi3EEENS4_18smem_ptr_flag_bitsILi8EEENSS_INS5_IJNSA_ILi8EEESG_EEENS5_IJSG_SB_EEEEEEEvNS4_8identityES11_S1B_vS1C_EENS_8epilogue10collective6detail29Sm90TmaWarpSpecializedAdapterINS1F_15DefaultEpilogueISI_SJ_SJ_NS1E_6thread17LinearCombinationISI_Li1EffLNS1J_9ScaleType4KindE0ELNS_15FloatRoundStyleE2ESI_EENS1_15EpilogueDefaultEEEEEvvEEEEvNT_6ParamsE)
        /*0f74*/ 	.short	0x0210
        /*0f76*/ 	.short	0x0470


	//----- nvinfo : EIATTR_SW_WAR
	.align		4
.L_38:
        /*0f78*/ 	.byte	0x04, 0x36
        /*0f7a*/ 	.short	(.L_40 - .L_39)
.L_39:
        /*0f7c*/ 	.word	0x00000008
.L_40:


//--------------------- .nv.callgraph             --------------------------
	.section	.nv.callgraph,"",@"SHT_CUDA_CALLGRAPH"
	.align	4
	.sectionentsize	8
	.align		4
        /*0000*/ 	.word	0x00000000
	.align		4
        /*0004*/ 	.word	0xffffffff
	.align		4
        /*0008*/ 	.word	0x00000000
	.align		4
        /*000c*/ 	.word	0xfffffffe
	.align		4
        /*0010*/ 	.word	0x00000000
	.align		4
        /*0014*/ 	.word	0xfffffffd
	.align		4
        /*0018*/ 	.word	0x00000000
	.align		4
        /*001c*/ 	.word	0xfffffffc


//--------------------- .nv.constant4             --------------------------
	.section	.nv.constant4,"a",@progbits
	.align	8
	.align		8
.nv.constant4:
        /*0000*/ 	.dword	_ZN40_INTERNAL_2d5ca58c_4_k_cu_32d1bf61_154234cuda3std3__45__cpo5beginE
	.align		8
        /*0008*/ 	.dword	_ZN40_INTERNAL_2d5ca58c_4_k_cu_32d1bf61_154234cuda3std3__45__cpo3endE
	.align		8
        /*0010*/ 	.dword	_ZN40_INTERNAL_2d5ca58c_4_k_cu_32d1bf61_154234cuda3std3__45__cpo6cbeginE
	.align		8
        /*0018*/ 	.dword	_ZN40_INTERNAL_2d5ca58c_4_k_cu_32d1bf61_154234cuda3std3__45__cpo4cendE
	.align		8
        /*0020*/ 	.dword	_ZN40_INTERNAL_2d5ca58c_4_k_cu_32d1bf61_154234cuda3std3__442_GLOBAL__N__2d5ca58c_4_k_cu_32d1bf61_154236ignoreE
	.align		8
        /*0028*/ 	.dword	_ZN40_INTERNAL_2d5ca58c_4_k_cu_32d1bf61_154234cuda3std3__419piecewise_constructE
	.align		8
        /*0030*/ 	.dword	_ZN40_INTERNAL_2d5ca58c_4_k_cu_32d1bf61_154234cuda3std3__48in_placeE
	.align		8
        /*0038*/ 	.dword	_ZN40_INTERNAL_2d5ca58c_4_k_cu_32d1bf61_154234cuda3std6ranges3__45__cpo4swapE
	.align		8
        /*0040*/ 	.dword	_ZN40_INTERNAL_2d5ca58c_4_k_cu_32d1bf61_154234cuda3std6ranges3__45__cpo9iter_moveE
	.align		8
        /*0048*/ 	.dword	_ZN40_INTERNAL_2d5ca58c_4_k_cu_32d1bf61_154234cute7productE
	.align		8
        /*0050*/ 	.dword	_ZN40_INTERNAL_2d5ca58c_4_k_cu_32d1bf61_154234cute1_E


//--------------------- .text._ZN7cutlass13device_kernelINS_4gemm6kernel13GemmUniversalIN4cute5tupleIJiiiiEEENS1_10collective13CollectiveMmaINS1_37MainloopSm90TmaGmmaWarpSpecializedFP8ILi6ENS5_IJNS4_1CILi1EEESB_SB_EEENS1_35KernelTmaWarpSpecializedCooperativeEEENS5_IJNSA_ILi512EEENSA_ILi64EEESG_EEENS_12float_e4m3_tENS5_IJlSB_lEEESI_SJ_NS4_8TiledMMAINS4_8MMA_AtomIJNS4_4SM904GMMA30MMA_64x64x32_F32E4M3E4M3_SS_TNILNSN_7ScaleInE1ELSP_1EEEEEENS4_6LayoutINS5_IJNSA_ILi2EEESB_SB_EEENS5_IJSB_NSA_ILi0EEESV_EEEEENS5_IJNS4_10UnderscoreESY_SY_EEEEENS4_13SM90_TMA_LOADENS4_14ComposedLayoutINS4_7SwizzleILi2ELi4ELi3EEENS4_18smem_ptr_flag_bitsILi8EEENSS_INS5_IJNSA_ILi8EEESG_EEENS5_IJSG_SB_EEEEEEEvNS4_8identityES11_S1B_vS1C_EENS_8epilogue10collective6detail29Sm90TmaWarpSpecializedAdapterINS1F_15DefaultEpilogueISI_SJ_SJ_NS1E_6thread17LinearCombinationISI_Li1EffLNS1J_9ScaleType4KindE0ELNS_15FloatRoundStyleE2ESI_EENS1_15EpilogueDefaultEEEEEvvEEEEvNT_6ParamsE --------------------------
	.section	.text._ZN7cutlass13device_kernelINS_4gemm6kernel13GemmUniversalIN4cute5tupleIJiiiiEEENS1_10collective13CollectiveMmaINS1_37MainloopSm90TmaGmmaWarpSpecializedFP8ILi6ENS5_IJNS4_1CILi1EEESB_SB_EEENS1_35KernelTmaWarpSpecializedCooperativeEEENS5_IJNSA_ILi512EEENSA_ILi64EEESG_EEENS_12float_e4m3_tENS5_IJlSB_lEEESI_SJ_NS4_8TiledMMAINS4_8MMA_AtomIJNS4_4SM904GMMA30MMA_64x64x32_F32E4M3E4M3_SS_TNILNSN_7ScaleInE1ELSP_1EEEEEENS4_6LayoutINS5_IJNSA_ILi2EEESB_SB_EEENS5_IJSB_NSA_ILi0EEESV_EEEEENS5_IJNS4_10UnderscoreESY_SY_EEEEENS4_13SM90_TMA_LOADENS4_14ComposedLayoutINS4_7SwizzleILi2ELi4ELi3EEENS4_18smem_ptr_flag_bitsILi8EEENSS_INS5_IJNSA_ILi8EEESG_EEENS5_IJSG_SB_EEEEEEEvNS4_8identityES11_S1B_vS1C_EENS_8epilogue10collective6detail29Sm90TmaWarpSpecializedAdapterINS1F_15DefaultEpilogueISI_SJ_SJ_NS1E_6thread17LinearCombinationISI_Li1EffLNS1J_9ScaleType4KindE0ELNS_15FloatRoundStyleE2ESI_EENS1_15EpilogueDefaultEEEEEvvEEEEvNT_6ParamsE,"ax",@progbits
	.align	128
.text._ZN7cutlass13device_kernelINS_4gemm6kernel13GemmUniversalIN4cute5tupleIJiiiiEEENS1_10collective13CollectiveMmaINS1_37MainloopSm90TmaGmmaWarpSpecializedFP8ILi6ENS5_IJNS4_1CILi1EEESB_SB_EEENS1_35KernelTmaWarpSpecializedCooperativeEEENS5_IJNSA_ILi512EEENSA_ILi64EEESG_EEENS_12float_e4m3_tENS5_IJlSB_lEEESI_SJ_NS4_8TiledMMAINS4_8MMA_AtomIJNS4_4SM904GMMA30MMA_64x64x32_F32E4M3E4M3_SS_TNILNSN_7ScaleInE1ELSP_1EEEEEENS4_6LayoutINS5_IJNSA_ILi2EEESB_SB_EEENS5_IJSB_NSA_ILi0EEESV_EEEEENS5_IJNS4_10UnderscoreESY_SY_EEEEENS4_13SM90_TMA_LOADENS4_14ComposedLayoutINS4_7SwizzleILi2ELi4ELi3EEENS4_18smem_ptr_flag_bitsILi8EEENSS_INS5_IJNSA_ILi8EEESG_EEENS5_IJSG_SB_EEEEEEEvNS4_8identityES11_S1B_vS1C_EENS_8epilogue10collective6detail29Sm90TmaWarpSpecializedAdapterINS1F_15DefaultEpilogueISI_SJ_SJ_NS1E_6thread17LinearCombinationISI_Li1EffLNS1J_9ScaleType4KindE0ELNS_15FloatRoundStyleE2ESI_EENS1_15EpilogueDefaultEEEEEvvEEEEvNT_6ParamsE:
        .type           _ZN7cutlass13device_kernelINS_4gemm6kernel13GemmUniversalIN4cute5tupleIJiiiiEEENS1_10collective13CollectiveMmaINS1_37MainloopSm90TmaGmmaWarpSpecializedFP8ILi6ENS5_IJNS4_1CILi1EEESB_SB_EEENS1_35KernelTmaWarpSpecializedCooperativeEEENS5_IJNSA_ILi512EEENSA_ILi64EEESG_EEENS_12float_e4m3_tENS5_IJlSB_lEEESI_SJ_NS4_8TiledMMAINS4_8MMA_AtomIJNS4_4SM904GMMA30MMA_64x64x32_F32E4M3E4M3_SS_TNILNSN_7ScaleInE1ELSP_1EEEEEENS4_6LayoutINS5_IJNSA_ILi2EEESB_SB_EEENS5_IJSB_NSA_ILi0EEESV_EEEEENS5_IJNS4_10UnderscoreESY_SY_EEEEENS4_13SM90_TMA_LOADENS4_14ComposedLayoutINS4_7SwizzleILi2ELi4ELi3EEENS4_18smem_ptr_flag_bitsILi8EEENSS_INS5_IJNSA_ILi8EEESG_EEENS5_IJSG_SB_EEEEEEEvNS4_8identityES11_S1B_vS1C_EENS_8epilogue10collective6detail29Sm90TmaWarpSpecializedAdapterINS1F_15DefaultEpilogueISI_SJ_SJ_NS1E_6thread17LinearCombinationISI_Li1EffLNS1J_9ScaleType4KindE0ELNS_15FloatRoundStyleE2ESI_EENS1_15EpilogueDefaultEEEEEvvEEEEvNT_6ParamsE,@function
        .size           _ZN7cutlass13device_kernelINS_4gemm6kernel13GemmUniversalIN4cute5tupleIJiiiiEEENS1_10collective13CollectiveMmaINS1_37MainloopSm90TmaGmmaWarpSpecializedFP8ILi6ENS5_IJNS4_1CILi1EEESB_SB_EEENS1_35KernelTmaWarpSpecializedCooperativeEEENS5_IJNSA_ILi512EEENSA_ILi64EEESG_EEENS_12float_e4m3_tENS5_IJlSB_lEEESI_SJ_NS4_8TiledMMAINS4_8MMA_AtomIJNS4_4SM904GMMA30MMA_64x64x32_F32E4M3E4M3_SS_TNILNSN_7ScaleInE1ELSP_1EEEEEENS4_6LayoutINS5_IJNSA_ILi2EEESB_SB_EEENS5_IJSB_NSA_ILi0EEESV_EEEEENS5_IJNS4_10UnderscoreESY_SY_EEEEENS4_13SM90_TMA_LOADENS4_14ComposedLayoutINS4_7SwizzleILi2ELi4ELi3EEENS4_18smem_ptr_flag_bitsILi8EEENSS_INS5_IJNSA_ILi8EEESG_EEENS5_IJSG_SB_EEEEEEEvNS4_8identityES11_S1B_vS1C_EENS_8epilogue10collective6detail29Sm90TmaWarpSpecializedAdapterINS1F_15DefaultEpilogueISI_SJ_SJ_NS1E_6thread17LinearCombinationISI_Li1EffLNS1J_9ScaleType4KindE0ELNS_15FloatRoundStyleE2ESI_EENS1_15EpilogueDefaultEEEEEvvEEEEvNT_6ParamsE,(.L_x_109 - _ZN7cutlass13device_kernelINS_4gemm6kernel13GemmUniversalIN4cute5tupleIJiiiiEEENS1_10collective13CollectiveMmaINS1_37MainloopSm90TmaGmmaWarpSpecializedFP8ILi6ENS5_IJNS4_1CILi1EEESB_SB_EEENS1_35KernelTmaWarpSpecializedCooperativeEEENS5_IJNSA_ILi512EEENSA_ILi64EEESG_EEENS_12float_e4m3_tENS5_IJlSB_lEEESI_SJ_NS4_8TiledMMAINS4_8MMA_AtomIJNS4_4SM904GMMA30MMA_64x64x32_F32E4M3E4M3_SS_TNILNSN_7ScaleInE1ELSP_1EEEEEENS4_6LayoutINS5_IJNSA_ILi2EEESB_SB_EEENS5_IJSB_NSA_ILi0EEESV_EEEEENS5_IJNS4_10UnderscoreESY_SY_EEEEENS4_13SM90_TMA_LOADENS4_14ComposedLayoutINS4_7SwizzleILi2ELi4ELi3EEENS4_18smem_ptr_flag_bitsILi8EEENSS_INS5_IJNSA_ILi8EEESG_EEENS5_IJSG_SB_EEEEEEEvNS4_8identityES11_S1B_vS1C_EENS_8epilogue10collective6detail29Sm90TmaWarpSpecializedAdapterINS1F_15DefaultEpilogueISI_SJ_SJ_NS1E_6thread17LinearCombinationISI_Li1EffLNS1J_9ScaleType4KindE0ELNS_15FloatRoundStyleE2ESI_EENS1_15EpilogueDefaultEEEEEvvEEEEvNT_6ParamsE)
        .other          _ZN7cutlass13device_kernelINS_4gemm6kernel13GemmUniversalIN4cute5tupleIJiiiiEEENS1_10collective13CollectiveMmaINS1_37MainloopSm90TmaGmmaWarpSpecializedFP8ILi6ENS5_IJNS4_1CILi1EEESB_SB_EEENS1_35KernelTmaWarpSpecializedCooperativeEEENS5_IJNSA_ILi512EEENSA_ILi64EEESG_EEENS_12float_e4m3_tENS5_IJlSB_lEEESI_SJ_NS4_8TiledMMAINS4_8MMA_AtomIJNS4_4SM904GMMA30MMA_64x64x32_F32E4M3E4M3_SS_TNILNSN_7ScaleInE1ELSP_1EEEEEENS4_6LayoutINS5_IJNSA_ILi2EEESB_SB_EEENS5_IJSB_NSA_ILi0EEESV_EEEEENS5_IJNS4_10UnderscoreESY_SY_EEEEENS4_13SM90_TMA_LOADENS4_14ComposedLayoutINS4_7SwizzleILi2ELi4ELi3EEENS4_18smem_ptr_flag_bitsILi8EEENSS_INS5_IJNSA_ILi8EEESG_EEENS5_IJSG_SB_EEEEEEEvNS4_8identityES11_S1B_vS1C_EENS_8epilogue10collective6detail29Sm90TmaWarpSpecializedAdapterINS1F_15DefaultEpilogueISI_SJ_SJ_NS1E_6thread17LinearCombinationISI_Li1EffLNS1J_9ScaleType4KindE0ELNS_15FloatRoundStyleE2ESI_EENS1_15EpilogueDefaultEEEEEvvEEEEvNT_6ParamsE,@"STO_CUDA_ENTRY STV_DEFAULT"
_ZN7cutlass13device_kernelINS_4gemm6kernel13GemmUniversalIN4cute5tupleIJiiiiEEENS1_10collective13CollectiveMmaINS1_37MainloopSm90TmaGmmaWarpSpecializedFP8ILi6ENS5_IJNS4_1CILi1EEESB_SB_EEENS1_35KernelTmaWarpSpecializedCooperativeEEENS5_IJNSA_ILi512EEENSA_ILi64EEESG_EEENS_12float_e4m3_tENS5_IJlSB_lEEESI_SJ_NS4_8TiledMMAINS4_8MMA_AtomIJNS4_4SM904GMMA30MMA_64x64x32_F32E4M3E4M3_SS_TNILNSN_7ScaleInE1ELSP_1EEEEEENS4_6LayoutINS5_IJNSA_ILi2EEESB_SB_EEENS5_IJSB_NSA_ILi0EEESV_EEEEENS5_IJNS4_10UnderscoreESY_SY_EEEEENS4_13SM90_TMA_LOADENS4_14ComposedLayoutINS4_7SwizzleILi2ELi4ELi3EEENS4_18smem_ptr_flag_bitsILi8EEENSS_INS5_IJNSA_ILi8EEESG_EEENS5_IJSG_SB_EEEEEEEvNS4_8identityES11_S1B_vS1C_EENS_8epilogue10collective6detail29Sm90TmaWarpSpecializedAdapterINS1F_15DefaultEpilogueISI_SJ_SJ_NS1E_6thread17LinearCombinationISI_Li1EffLNS1J_9ScaleType4KindE0ELNS_15FloatRoundStyleE2ESI_EENS1_15EpilogueDefaultEEEEEvvEEEEvNT_6ParamsE:
[----:B------:R-:W0:Y:S02]  /*0000*/  LDC R1, c[0x0][0x28] ;  /* 0x00000a00ff017b82 */ /* 0x000e240000000800 */
[----:B0-----:R-:W-:Y:S01]  /*0010*/  VIADD R1, R1, 0xfffffef8 ;  /* 0xfffffef801017836 */ /* 0x001fe20000000000 */
[----:B------:R-:W0:Y:S01]  /*0020*/  S2R R2, SR_TID.X ;  /* 0x0000000000027919 */ /* 0x000e220000002100 */
[----:B------:R-:W-:Y:S01]  /*0030*/  ELECT P0, URZ, PT ;  /* 0x00000000003f782f */ /* 0x000fe20003800000 */
[----:B------:R-:W-:Y:S01]  /*0040*/  BSSY B0, `(.L_x_0) ;  /* 0x0000015000007945 */ /* 0x000fe20003800000 */
[--C-:B0-----:R-:W-:Y:S02]  /*0050*/  SHF.R.U32.HI R0, RZ, 0x5, R2.reuse ;  /* 0x00000005ff007819 */ /* 0x101fe40000011602 */
[----:B------:R-:W-:-:S03]  /*0060*/  SHF.R.U32.HI R2, RZ, 0x7, R2 ;  /* 0x00000007ff027819 */ /* 0x000fc60000011602 */
[----:B------:R-:W0:Y:S04]  /*0070*/  SHFL.IDX PT, R3, R0, RZ, 0x1f ;  /* 0x00001fff00037589 */ /* 0x000e2800000e0000 */
[----:B------:R-:W1:Y:S01]  /*0080*/  SHFL.IDX PT, R2, R2, RZ, 0x1f ;  /* 0x00001fff02027589 */ /* 0x000e6200000e0000 */
[----:B0-----:R-:W-:Y:S02]  /*0090*/  R2UR UR4, R3 ;  /* 0x00000000030472ca */ /* 0x001fe400000e0000 */
[----:B-1----:R-:W-:-:S11]  /*00a0*/  R2UR UR6, R2 ;  /* 0x00000000020672ca */ /* 0x002fd600000e0000 */
[----:B------:R-:W-:Y:S02]  /*00b0*/  USHF.R.S32.HI UR5, URZ, 0x1f, UR4 ;  /* 0x0000001f3f057899 */ /* 0x000fe40008011404 */
[----:B------:R-:W-:Y:S02]  /*00c0*/  ISETP.NE.OR P0, PT, RZ, UR4, !P0 ;  /* 0x00000004ff007c0c */ /* 0x000fe4000c705670 */
[----:B------:R-:W-:-:S04]  /*00d0*/  ULEA.HI UR5, UR5, UR4, URZ, 0x2 ;  /* 0x0000000405057291 */ /* 0x000fc8000f8f103f */
[----:B------:R-:W-:-:S04]  /*00e0*/  ULOP3.LUT UR5, UR5, 0xfffffffc, URZ, 0xc0, !UPT ;  /* 0xfffffffc05057892 */ /* 0x000fc8000f8ec03f */
[----:B------:R-:W-:-:S03]  /*00f0*/  UIADD3 UR8, UR4, -UR5, URZ ;  /* 0x8000000504087290 */ /* 0x000fc6000fffe03f */
[----:B------:R-:W-:Y:S09]  /*0100*/  @P0 BRA `(.L_x_1) ;  /* 0x0000000000200947 */ /* 0x000ff20003800000 */
[----:B------:R-:W-:Y:S02]  /*0110*/  ULDC.64 UR4, c[0x0][0x198] ;  /* 0x0000660000047ab9 */ /* 0x000fe40000000a00 */
[----:B------:R-:W-:Y:S02]  /*0120*/  UIADD3 UR10, UP0, UR4, 0xf0, URZ ;  /* 0x000000f0040a7890 */ /* 0x000fe4000ff1e03f */
[----:B------:R-:W-:Y:S02]  /*0130*/  UIADD3 UR4, UP1, UR4, 0x1f0, URZ ;  /* 0x000001f004047890 */ /* 0x000fe4000ff3e03f */
[----:B------:R-:W-:Y:S02]  /*0140*/  UIADD3.X UR11, URZ, UR5, URZ, UP0, !UPT ;  /* 0x000000053f0b7290 */ /* 0x000fe400087fe43f */
[----:B------:R-:W-:-:S07]  /*0150*/  UIADD3.X UR5, URZ, UR5, URZ, UP1, !UPT ;  /* 0x000000053f057290 */ /* 0x000fce0008ffe43f */
[----:B------:R0:W-:Y:S02]  /*0160*/  UTMACCTL.PF [UR10] ;  /* 0x000000000a0079b9 */ /* 0x0001e40008040000 */
[----:B------:R0:W-:Y:S02]  /*0170*/  UTMACCTL.PF [UR4] ;  /* 0x00000000040079b9 */ /* 0x0001e40008040000 */
[----:B0-----:R-:W-:Y:S01]  /*0180*/  NOP ;  /* 0x0000000000007918 */ /* 0x001fe20000000000 */
.L_x_1:
[----:B------:R-:W-:Y:S05]  /*0190*/  BSYNC B0 ;  /* 0x0000000000007941 */ /* 0x000fea0003800000 */
.L_x_0:
[----:B------:R-:W0:Y:S01]  /*01a0*/  SHFL.IDX PT, R2, R0, RZ, 0x1f ;  /* 0x00001fff00027589 */ /* 0x000e2200000e0000 */
[----:B------:R-:W-:Y:S01]  /*01b0*/  UISETP.NE.AND UP0, UPT, UR8, 0x3, UPT ;  /* 0x000000030800788c */ /* 0x000fe2000bf05270 */
[----:B------:R-:W-:Y:S01]  /*01c0*/  ISETP.NE.AND P1, PT, RZ, UR6, PT ;  /* 0x00000006ff007c0c */ /* 0x000fe2000bf25270 */
[----:B------:R-:W-:Y:S02]  /*01d0*/  UIADD3 UR10, UR6, -0x1, URZ ;  /* 0xffffffff060a7890 */ /* 0x000fe4000fffe03f */
[----:B------:R-:W-:Y:S02]  /*01e0*/  UISETP.EQ.OR UP0, UPT, UR8, URZ, !UP0 ;  /* 0x0000003f0800728c */ /* 0x000fe4000c702670 */
[----:B------:R-:W-:Y:S02]  /*01f0*/  UISETP.GE.U32.AND UP1, UPT, UR10, 0x2, UPT ;  /* 0x000000020a00788c */ /* 0x000fe4000bf26070 */
[----:B------:R-:W-:-:S04]  /*0200*/  UISETP.EQ.AND UP0, UPT, UR6, URZ, UP0 ;  /* 0x0000003f0600728c */ /* 0x000fc80008702270 */
[----:B------:R-:W-:-:S04]  /*0210*/  USEL UR13, URZ, 0x1, !UP0 ;  /* 0x000000013f0d7887 */ /* 0x000fc8000c000000 */
[----:B------:R-:W-:Y:S01]  /*0220*/  USEL UR13, UR13, 0x2, UP1 ;  /* 0x000000020d0d7887 */ /* 0x000fe20008800000 */
[----:B0-----:R-:W-:-:S13]  /*0230*/  ISETP.NE.AND P0, PT, R2, RZ, PT ;  /* 0x000000ff0200720c */ /* 0x001fda0003f05270 */
[----:B------:R-:W-:Y:S05]  /*0240*/  @P0 BRA `(.L_x_2) ;  /* 0x0000000000680947 */ /* 0x000fea0003800000 */
[----:B------:R-:W0:Y:S01]  /*0250*/  S2UR UR9, SR_CgaCtaId ;  /* 0x00000000000979c3 */ /* 0x000e220000008800 */
[----:B------:R-:W-:Y:S01]  /*0260*/  UMOV UR4, 0x400 ;  /* 0x0000040000047882 */ /* 0x000fe20000000000 */
[----:B------:R-:W-:Y:S01]  /*0270*/  UMOV UR5, 0x1 ;  /* 0x0000000100057882 */ /* 0x000fe20000000000 */
[----:B------:R-:W-:Y:S01]  /*0280*/  UMOV UR6, 0x100 ;  /* 0x0000010000067882 */ /* 0x000fe20000000000 */
[----:B------:R-:W-:Y:S01]  /*0290*/  ELECT P0, URZ, PT ;  /* 0x00000000003f782f */ /* 0x000fe20003800000 */
[----:B------:R-:W-:-:S04]  /*02a0*/  UIADD3 UR6, -UR6, 0x100000, URZ ;  /* 0x0010000006067890 */ /* 0x000fc8000fffe13f */
[----:B------:R-:W-:Y:S02]  /*02b0*/  USHF.L.U32 UR7, UR6, 0xb, URZ ;  /* 0x0000000b06077899 */ /* 0x000fe4000800063f */
[----:B------:R-:W-:Y:S02]  /*02c0*/  USHF.L.U32 UR6, UR6, 0x1, URZ ;  /* 0x0000000106067899 */ /* 0x000fe4000800063f */
[----:B0-----:R-:W-:Y:S02]  /*02d0*/  ULEA UR9, UR9, UR4, 0x18 ;  /* 0x0000000409097291 */ /* 0x001fe4000f8ec03f */
[----:B------:R-:W-:-:S04]  /*02e0*/  UIADD3 UR4, -UR5, 0x100000, URZ ;  /* 0x0010000005047890 */ /* 0x000fc8000fffe13f */
[----:B------:R-:W-:Y:S02]  /*02f0*/  USHF.L.U32 UR5, UR4, 0xb, URZ ;  /* 0x0000000b04057899 */ /* 0x000fe4000800063f */
[----:B------:R-:W-:Y:S01]  /*0300*/  USHF.L.U32 UR4, UR4, 0x1, URZ ;  /* 0x0000000104047899 */ /* 0x000fe2000800063f */
[----:B------:R-:W0:Y:S11]  /*0310*/  FENCE.VIEW.ASYNC.S ;  /* 0x00000000000073c6 */ /* 0x000e360000000000 */
[----:B0-----:R0:W1:Y:S01]  /*0320*/  SYNCS.EXCH.64 URZ, [UR9], UR4 ;  /* 0x00000004093f75b2 */ /* 0x0010620008000100 */
[----:B------:R0:W2:Y:S01]  /*0330*/  SYNCS.EXCH.64 URZ, [UR9+0x30], UR6 ;  /* 0x00003006093f75b2 */ /* 0x0000a20008000100 */
[----:B------:R0:W3:Y:S01]  /*0340*/  SYNCS.EXCH.64 URZ, [UR9+0x8], UR4 ;  /* 0x00000804093f75b2 */ /* 0x0000e20008000100 */
[----:B------:R0:W4:Y:S01]  /*0350*/  SYNCS.EXCH.64 URZ, [UR9+0x38], UR6 ;  /* 0x00003806093f75b2 */ /* 0x0001220008000100 */
[----:B------:R0:W0:Y:S01]  /*0360*/  SYNCS.EXCH.64 URZ, [UR9+0x10], UR4 ;  /* 0x00001004093f75b2 */ /* 0x0000220008000100 */
[----:B------:R0:W0:Y:S01]  /*0370*/  SYNCS.EXCH.64 URZ, [UR9+0x40], UR6 ;  /* 0x00004006093f75b2 */ /* 0x0000220008000100 */
[----:B------:R0:W0:Y:S01]  /*0380*/  SYNCS.EXCH.64 URZ, [UR9+0x18], UR4 ;  /* 0x00001804093f75b2 */ /* 0x0000220008000100 */
[----:B------:R0:W0:Y:S01]  /*0390*/  SYNCS.EXCH.64 URZ, [UR9+0x48], UR6 ;  /* 0x00004806093f75b2 */ /* 0x0000220008000100 */
[----:B------:R0:W0:Y:S01]  /*03a0*/  SYNCS.EXCH.64 URZ, [UR9+0x20], UR4 ;  /* 0x00002004093f75b2 */ /* 0x0000220008000100 */
[----:B------:R0:W0:Y:S01]  /*03b0*/  SYNCS.EXCH.64 URZ, [UR9+0x50], UR6 ;  /* 0x00005006093f75b2 */ /* 0x0000220008000100 */
[----:B------:R0:W0:Y:S01]  /*03c0*/  SYNCS.EXCH.64 URZ, [UR9+0x28], UR4 ;  /* 0x00002804093f75b2 */ /* 0x0000220008000100 */
[----:B------:R0:W0:Y:S01]  /*03d0*/  SYNCS.EXCH.64 URZ, [UR9+0x58], UR6 ;  /* 0x00005806093f75b2 */ /* 0x0000220008000100 */
[----:B------:R-:W-:Y:S01]  /*03e0*/  NOP ;  /* 0x0000000000007918 */ /* 0x000fe20000000000 */
.L_x_2:
[----:B------:R-:W5:Y:S01]  /*03f0*/  LDC R5, c[0x0][0x65c] ;  /* 0x00019700ff057b82 */ /* 0x000f620000000800 */
[----:B------:R1:W2:Y:S01]  /*0400*/  SHFL.IDX PT, R2, R0, RZ, 0x1f ;  /* 0x00001fff00027589 */ /* 0x0002a200000e0000 */
[----:B------:R-:W-:Y:S01]  /*0410*/  ELECT P0, URZ, PT ;  /* 0x00000000003f782f */ /* 0x000fe20003800000 */
[----:B------:R-:W-:Y:S01]  /*0420*/  IMAD.MOV.U32 R3, RZ, RZ, RZ ;  /* 0x000000ffff037224 */ /* 0x000fe200078e00ff */
[----:B0-----:R-:W-:Y:S01]  /*0430*/  UMOV UR4, 0x20 ;  /* 0x0000002000047882 */ /* 0x001fe20000000000 */
[----:B------:R-:W0:Y:S01]  /*0440*/  S2R R4, SR_CTAID.Y ;  /* 0x0000000000047919 */ /* 0x000e220000002600 */
[----:B------:R-:W-:Y:S01]  /*0450*/  NOP ;  /* 0x0000000000007918 */ /* 0x000fe20000000000 */
[----:B------:R-:W-:Y:S01]  /*0460*/  NOP ;  /* 0x0000000000007918 */ /* 0x000fe20000000000 */
[----:B-1----:R-:W-:Y:S02]  /*0470*/  LOP3.LUT R0, R0, 0xefffffff, RZ, 0xc0, !PT ;  /* 0xefffffff00007812 */ /* 0x002fe400078ec0ff */
[----:B-----5:R-:W-:-:S02]  /*0480*/  ISETP.NE.AND P2, PT, R5, 0x1, PT ;  /* 0x000000010500780c */ /* 0x020fc40003f45270 */
[----:B--2---:R-:W-:Y:S02]  /*0490*/  ISETP.NE.OR P0, PT, R2, RZ, !P0 ;  /* 0x000000ff0200720c */ /* 0x004fe40004705670 */
[----:B------:R-:W1:Y:S09]  /*04a0*/  S2R R2, SR_CTAID.X ;  /* 0x0000000000027919 */ /* 0x000e720000002500 */
[----:B------:R-:W1:Y:S01]  /*04b0*/  @P2 LDC R9, c[0x0][0x10] ;  /* 0x00000400ff092b82 */ /* 0x000e620000000800 */
[----:B0-----:R-:W-:Y:S01]  /*04c0*/  @P2 IMAD.MOV.U32 R6, RZ, RZ, R4 ;  /* 0x000000ffff062224 */ /* 0x001fe200078e0004 */
[----:B------:R-:W-:Y:S01]  /*04d0*/  VOTEU.ALL UP0, P0 ;  /* 0x00000000003f7886 */ /* 0x000fe20000000000 */
[----:B------:R-:W-:Y:S01]  /*04e0*/  @P2 IMAD.MOV.U32 R7, RZ, RZ, RZ ;  /* 0x000000ffff072224 */ /* 0x000fe200078e00ff */
[----:B------:R-:W-:Y:S01]  /*04f0*/  VOTEU.ALL UP1, P0 ;  /* 0x00000000003f7886 */ /* 0x000fe20000020000 */
[----:B------:R-:W-:Y:S01]  /*0500*/  @P2 IMAD.MOV.U32 R11, RZ, RZ, RZ ;  /* 0x000000ffff0b2224 */ /* 0x000fe200078e00ff */
[----:B------:R-:W-:Y:S01]  /*0510*/  @P2 LOP3.LUT R0, R0, 0x10000000, RZ, 0xfc, !PT ;  /* 0x1000000000002812 */ /* 0x000fe200078efcff */
[----:B------:R-:W-:Y:S01]  /*0520*/  @!UP0 UMOV UR6, 0x400 ;  /* 0x0000040000068882 */ /* 0x000fe20000000000 */
[----:B------:R-:W0:Y:S01]  /*0530*/  @!P2 LDC R5, c[0x0][0xc] ;  /* 0x00000300ff05ab82 */ /* 0x000e220000000800 */
[----:B------:R-:W-:-:S04]  /*0540*/  @!UP0 UIADD3 UR4, -UR4, 0x100000, URZ ;  /* 0x0010000004048890 */ /* 0x000fc8000fffe13f */
[----:B------:R-:W-:Y:S02]  /*0550*/  @!UP0 USHF.L.U32 UR5, UR4, 0xb, URZ ;  /* 0x0000000b04058899 */ /* 0x000fe4000800063f */
[----:B------:R-:W-:Y:S01]  /*0560*/  @!UP0 USHF.L.U32 UR4, UR4, 0x1, URZ ;  /* 0x0000000104048899 */ /* 0x000fe2000800063f */
[----:B------:R-:W2:Y:S01]  /*0570*/  @!UP0 S2UR UR7, SR_CgaCtaId ;  /* 0x00000000000789c3 */ /* 0x000ea20000008800 */
[----:B-1----:R-:W-:-:S04]  /*0580*/  @P2 IMAD.WIDE.U32 R8, R2, R9, R6 ;  /* 0x0000000902082225 */ /* 0x002fc800078e0006 */
[----:B------:R-:W-:Y:S02]  /*0590*/  @P2 IMAD.MOV.U32 R18, RZ, RZ, R8 ;  /* 0x000000ffff122224 */ /* 0x000fe400078e0008 */
[----:B------:R-:W-:Y:S02]  /*05a0*/  @P2 IMAD.IADD R19, R9, 0x1, R11 ;  /* 0x0000000109132824 */ /* 0x000fe400078e020b */
[----:B0-----:R-:W-:-:S04]  /*05b0*/  @!P2 IMAD.WIDE.U32 R6, R5, R4, R2 ;  /* 0x000000040506a225 */ /* 0x001fc800078e0002 */
[----:B------:R-:W-:Y:S02]  /*05c0*/  @!P2 IMAD.MOV.U32 R18, RZ, RZ, R6 ;  /* 0x000000ffff12a224 */ /* 0x000fe400078e0006 */
[----:B------:R-:W-:Y:S01]  /*05d0*/  @!P2 IMAD.MOV.U32 R19, RZ, RZ, R7 ;  /* 0x000000ffff13a224 */ /* 0x000fe200078e0007 */
[----:B--2---:R-:W-:Y:S02]  /*05e0*/  @!UP0 ULEA UR6, UR7, UR6, 0x18 ;  /* 0x0000000607068291 */ /* 0x004fe4000f8ec03f */
[----:B------:R0:W-:Y:S01]  /*05f0*/  STL [R1+0x80], R18 ;  /* 0x0000801201007387 */ /* 0x0001e20000100800 */
[----:B------:R-:W-:-:S03]  /*0600*/  VOTEU.ALL UP0, P0 ;  /* 0x00000000003f7886 */ /* 0x000fc60000000000 */
[----:B------:R0:W-:Y:S04]  /*0610*/  STL [R1+0x7c], R19 ;  /* 0x00007c1301007387 */ /* 0x0001e80000100800 */
[----:B------:R-:W1:Y:S02]  /*0620*/  FENCE.VIEW.ASYNC.S ;  /* 0x00000000000073c6 */ /* 0x000e640000000000 */
[----:B-1----:R0:W3:Y:S01]  /*0630*/  @!UP0 SYNCS.EXCH.64 URZ, [UR6+0x70], UR4 ;  /* 0x00007004063f85b2 */ /* 0x0020e20008000100 */
[----:B------:R0:W3:Y:S01]  /*0640*/  @!UP1 SYNCS.EXCH.64 URZ, [UR6+0x78], UR4 ;  /* 0x00007804063f95b2 */ /* 0x0000e20008000100 */
[----:B------:R-:W-:Y:S01]  /*0650*/  NOP ;  /* 0x0000000000007918 */ /* 0x000fe20000000000 */
[----:B---34-:R-:W-:Y:S06]  /*0660*/  BAR.SYNC.DEFER_BLOCKING 0x0 ;  /* 0x0000000000007b1d */ /* 0x018fec0000010000 */
[----:B0-----:R-:W-:Y:S05]  /*0670*/  @!P1 BRA `(.L_x_3) ;  /* 0x0000012c00249947 */ /* 0x001fea0003800000 */
[----:B------:R-:W-:-:S06]  /*0680*/  UISETP.GT.U32.AND UP0, UPT, UR10, 0x1, UPT ;  /* 0x000000010a00788c */ /* 0x000fcc000bf04070 */
[----:B------:R-:W-:-:S13]  /*0690*/  PLOP3.LUT P0, PT, PT, PT, UP0, 0x80, 0x0 ;  /* 0x000000000000781c */ /* 0x000fda0003f0f008 */
[----:B------:R-:W-:Y:S05]  /*06a0*/  @P0 EXIT ;  /* 0x000000000000094d */ /* 0x000fea0003800000 */
[----:B------:R-:W-:Y:S01]  /*06b0*/  IMAD.MOV.U32 R7, RZ, RZ, -0x1 ;  /* 0xffffffffff077424 */ /* 0x000fe200078e00ff */
[----:B------:R-:W-:Y:S01]  /*06c0*/  ULDC.64 UR4, c[0x0][0x650] ;  /* 0x0001940000047ab9 */ /* 0x000fe20000000a00 */
[----:B------:R-:W-:Y:S01]  /*06d0*/  IMAD.MOV.U32 R6, RZ, RZ, -0x1 ;  /* 0xffffffffff067424 */ /* 0x000fe200078e00ff */
[----:B------:R-:W-:Y:S01]  /*06e0*/  ISETP.GE.U32.AND P0, PT, R18, UR4, PT ;  /* 0x0000000412007c0c */ /* 0x000fe2000bf06070 */
[----:B------:R-:W-:Y:S01]  /*06f0*/  UMOV UR12, 0xffffffff ;  /* 0xffffffff000c7882 */ /* 0x000fe20000000000 */
[----:B------:R0:W-:Y:S01]  /*0700*/  STL [R1+0x88], R7 ;  /* 0x0000880701007387 */ /* 0x0001e20000100800 */
[----:B------:R-:W-:Y:S02]  /*0710*/  PRMT R5, RZ, 0x7610, R5 ;  /* 0x00007610ff057816 */ /* 0x000fe40000000005 */
[----:B------:R-:W-:Y:S01]  /*0720*/  ISETP.GE.U32.AND.EX P0, PT, R19, UR5, PT, P0 ;  /* 0x0000000513007c0c */ /* 0x000fe2000bf06100 */
[----:B------:R0:W-:-:S12]  /*0730*/  STL [R1+0x84], R6 ;  /* 0x0000840601007387 */ /* 0x0001d80000100800 */
[----:B0-----:R-:W-:Y:S05]  /*0740*/  @P0 BRA `(.L_x_4) ;  /* 0x00000004006c0947 */ /* 0x001fea0003800000 */
[----:B------:R-:W0:Y:S01]  /*0750*/  LDC.64 R14, c[0x0][0x628] ;  /* 0x00018a00ff0e7b82 */ /* 0x000e220000000a00 */
[----:B------:R-:W-:Y:S02]  /*0760*/  IMAD.MOV.U32 R6, RZ, RZ, R18 ;  /* 0x000000ffff067224 */ /* 0x000fe400078e0012 */
[----:B------:R-:W-:-:S05]  /*0770*/  IMAD.MOV.U32 R7, RZ, RZ, R19 ;  /* 0x000000ffff077224 */ /* 0x000fca00078e0013 */
[----:B------:R-:W1:Y:S08]  /*0780*/  LDC R12, c[0x0][0x630] ;  /* 0x00018c00ff0c7b82 */ /* 0x000e700000000800 */
[----:B------:R-:W2:Y:S01]  /*0790*/  LDC.64 R16, c[0x0][0x620] ;  /* 0x00018800ff107b82 */ /* 0x000ea20000000a00 */
[----:B0-----:R-:W-:-:S04]  /*07a0*/  ISETP.NE.U32.AND P0, PT, R14, RZ, PT ;  /* 0x000000ff0e00720c */ /* 0x001fc80003f05070 */
[----:B------:R-:W-:-:S13]  /*07b0*/  ISETP.NE.AND.EX P0, PT, R15, RZ, PT, P0 ;  /* 0x000000ff0f00720c */ /* 0x000fda0003f05300 */
[----:B-12---:R-:W-:Y:S05]  /*07c0*/  @!P0 BRA `(.L_x_5) ;  /* 0x0000000000288947 */ /* 0x006fea0003800000 */
[----:B------:R-:W0:Y:S02]  /*07d0*/  LDC R5, c[0x0][0x634] ;  /* 0x00018d00ff057b82 */ /* 0x000e240000000800 */
[----:B0-----:R-:W-:-:S05]  /*07e0*/  IADD3 R5, P0, R18, R5, RZ ;  /* 0x0000000512057210 */ /* 0x001fca0007f1e0ff */
[----:B------:R-:W-:-:S04]  /*07f0*/  IMAD.X R13, RZ, RZ, R19, P0 ;  /* 0x000000ffff0d7224 */ /* 0x000fc800000e0613 */
[----:B------:R-:W-:-:S04]  /*0800*/  IMAD.WIDE.U32 R6, R13, R14, RZ ;  /* 0x0000000e0d067225 */ /* 0x000fc800078e00ff */
[----:B------:R-:W-:-:S04]  /*0810*/  IMAD.WIDE.U32 R8, P0, R5, R15, R6 ;  /* 0x0000000f05087225 */ /* 0x000fc80007800006 */
[----:B------:R-:W-:-:S04]  /*0820*/  IMAD.WIDE.U32 R6, R5, R14, RZ ;  /* 0x0000000e05067225 */ /* 0x000fc800078e00ff */
[----:B------:R-:W-:Y:S01]  /*0830*/  IMAD.X R11, RZ, RZ, RZ, P0 ;  /* 0x000000ffff0b7224 */ /* 0x000fe200000e06ff */
[----:B------:R-:W-:Y:S01]  /*0840*/  IADD3 RZ, P0, R7, R8, RZ ;  /* 0x0000000807ff7210 */ /* 0x000fe20007f1e0ff */
[----:B------:R-:W-:-:S04]  /*0850*/  IMAD.MOV.U32 R10, RZ, RZ, R9 ;  /* 0x000000ffff0a7224 */ /* 0x000fc800078e0009 */
[----:B------:R-:W-:-:S08]  /*0860*/  IMAD.WIDE.U32.X R6, R13, R15, R10, P0 ;  /* 0x0000000f0d067225 */ /* 0x000fd000000e040a */
.L_x_5:
[-CC-:B------:R-:W-:Y:S01]  /*0870*/  SHF.R.U64 R23, R6, R12.reuse, R7.reuse ;  /* 0x0000000c06177219 */ /* 0x180fe20000001207 */
[----:B------:R-:W0:Y:S01]  /*0880*/  LDC R10, c[0x0][0x618] ;  /* 0x00018600ff0a7b82 */ /* 0x000e220000000800 */
[----:B------:R-:W-:Y:S01]  /*0890*/  SHF.R.U32.HI R5, RZ, R12, R7 ;  /* 0x0000000cff057219 */ /* 0x000fe20000011607 */
[----:B------:R-:W-:Y:S01]  /*08a0*/  IMAD.MOV.U32 R6, RZ, RZ, R18 ;  /* 0x000000ffff067224 */ /* 0x000fe200078e0012 */
[----:B------:R-:W-:Y:S01]  /*08b0*/  I2FP.F32.U32 R3, R2 ;  /* 0x0000000200037245 */ /* 0x000fe20000201000 */
[----:B------:R-:W-:Y:S01]  /*08c0*/  IMAD.MOV.U32 R7, RZ, RZ, R19 ;  /* 0x000000ffff077224 */ /* 0x000fe200078e0013 */
[----:B------:R-:W-:Y:S01]  /*08d0*/  IADD3 R9, P0, RZ, -R23, RZ ;  /* 0x80000017ff097210 */ /* 0x000fe20007f1e0ff */
[----:B------:R-:W-:Y:S02]  /*08e0*/  ULDC UR4, c[0x0][0x150] ;  /* 0x0000540000047ab9 */ /* 0x000fe40000000800 */
[----:B------:R-:W1:Y:S01]  /*08f0*/  LDC.64 R18, c[0x0][0x640] ;  /* 0x00019000ff127b82 */ /* 0x000e620000000a00 */
[----:B------:R-:W-:Y:S01]  /*0900*/  FMUL R3, R3, UR4 ;  /* 0x0000000403037c20 */ /* 0x000fe20008400000 */
[----:B------:R-:W-:Y:S01]  /*0910*/  IMAD.X R11, RZ, RZ, ~R5, P0 ;  /* 0x000000ffff0b7224 */ /* 0x000fe200000e0e05 */
[----:B------:R-:W-:Y:S01]  /*0920*/  ULDC UR4, c[0x0][0x154] ;  /* 0x0000550000047ab9 */ /* 0x000fe20000000800 */
[----:B------:R-:W-:-:S03]  /*0930*/  IMAD.WIDE.U32 R6, R9, R16, R6 ;  /* 0x0000001009067225 */ /* 0x000fc600078e0006 */
[----:B------:R-:W2:Y:S01]  /*0940*/  F2I.U32.TRUNC.NTZ R3, R3 ;  /* 0x0000000300037305 */ /* 0x000ea2000020f000 */
[----:B------:R-:W3:Y:S01]  /*0950*/  LDC R12, c[0x0][0x608] ;  /* 0x00018200ff0c7b82 */ /* 0x000ee20000000800 */
[----:B------:R-:W-:-:S04]  /*0960*/  IMAD R8, R11, R16, RZ ;  /* 0x000000100b087224 */ /* 0x000fc800078e02ff */
[----:B------:R-:W-:-:S03]  /*0970*/  IMAD R9, R9, R17, R8 ;  /* 0x0000001109097224 */ /* 0x000fc600078e0208 */
[----:B------:R-:W4:Y:S01]  /*0980*/  LDC R5, c[0x0][0x144] ;  /* 0x00005100ff057b82 */ /* 0x000f220000000800 */
[----:B------:R-:W-:Y:S02]  /*0990*/  IMAD.IADD R7, R7, 0x1, R9 ;  /* 0x0000000107077824 */ /* 0x000fe400078e0209 */
[----:B------:R-:W-:-:S03]  /*09a0*/  IMAD.MOV.U32 R9, RZ, RZ, -0x1 ;  /* 0xffffffffff097424 */ /* 0x000fc600078e00ff */
[----:B0-----:R-:W-:Y:S01]  /*09b0*/  SHF.R.U64 R14, R6, R10, R7 ;  /* 0x0000000a060e7219 */ /* 0x001fe20000001207 */
[----:B--2---:R-:W-:Y:S01]  /*09c0*/  IMAD.MOV R8, RZ, RZ, -R3 ;  /* 0x000000ffff087224 */ /* 0x004fe200078e0a03 */
[----:B------:R-:W0:Y:S01]  /*09d0*/  LDC R16, c[0x0][0x658] ;  /* 0x00019600ff107b82 */ /* 0x000e220000000800 */
[----:B------:R-:W-:Y:S02]  /*09e0*/  I2FP.F32.U32 R6, R4 ;  /* 0x0000000400067245 */ /* 0x000fe40000201000 */
[----:B-1----:R-:W-:Y:S02]  /*09f0*/  ISETP.NE.U32.AND P0, PT, R18, RZ, PT ;  /* 0x000000ff1200720c */ /* 0x002fe40003f05070 */
[----:B------:R-:W-:Y:S01]  /*0a00*/  SHF.R.U32.HI R3, RZ, R10, R7 ;  /* 0x0000000aff037219 */ /* 0x000fe20000011607 */
[----:B------:R-:W-:Y:S01]  /*0a10*/  FMUL R6, R6, UR4 ;  /* 0x0000000406067c20 */ /* 0x000fe20008400000 */
[----:B------:R-:W-:Y:S01]  /*0a20*/  ISETP.NE.AND.EX P0, PT, R19, RZ, PT, P0 ;  /* 0x000000ff1300720c */ /* 0x000fe20003f05300 */
[----:B------:R-:W1:Y:S01]  /*0a30*/  LDC R13, c[0x0][0x148] ;  /* 0x00005200ff0d7b82 */ /* 0x000e620000000800 */
[-CC-:B---3--:R-:W-:Y:S01]  /*0a40*/  SHF.R.U64 R24, R14, R12.reuse, R3.reuse ;  /* 0x0000000c0e187219 */ /* 0x188fe20000001203 */
[----:B------:R-:W-:Y:S01]  /*0a50*/  IMAD.MOV.U32 R7, RZ, RZ, 0x1 ;  /* 0x00000001ff077424 */ /* 0x000fe200078e00ff */
[----:B------:R-:W-:-:S02]  /*0a60*/  SHF.R.U32.HI R3, RZ, R12, R3 ;  /* 0x0000000cff037219 */ /* 0x000fc40000011603 */
[----:B------:R2:W3:Y:S03]  /*0a70*/  F2I.U32.TRUNC.NTZ R12, R6 ;  /* 0x00000006000c7305 */ /* 0x0004e6000020f000 */
[----:B------:R-:W1:Y:S01]  /*0a80*/  LDC R17, c[0x0][0x600] ;  /* 0x00018000ff117b82 */ /* 0x000e620000000800 */
[----:B----4-:R-:W-:-:S07]  /*0a90*/  IMAD R5, R5, R8, R2 ;  /* 0x0000000805057224 */ /* 0x010fce00078e0202 */
[----:B------:R-:W4:Y:S01]  /*0aa0*/  LDC R20, c[0x0][0x648] ;  /* 0x00019200ff147b82 */ /* 0x000f220000000800 */
[-C--:B0-----:R-:W-:Y:S02]  /*0ab0*/  SHF.L.U32 R2, R9, R16.reuse, RZ ;  /* 0x0000001009027219 */ /* 0x081fe400000006ff */
[--C-:B------:R-:W-:Y:S02]  /*0ac0*/  SHF.R.U64 R26, R24, R16, R3.reuse ;  /* 0x00000010181a7219 */ /* 0x100fe40000001203 */
[----:B------:R-:W-:Y:S02]  /*0ad0*/  LOP3.LUT R11, RZ, R2, RZ, 0x33, !PT ;  /* 0x00000002ff0b7212 */ /* 0x000fe400078e33ff */
[-C--:B------:R-:W-:Y:S01]  /*0ae0*/  SHF.R.U32.HI R3, RZ, R16.reuse, R3 ;  /* 0x00000010ff037219 */ /* 0x080fe20000011603 */
[----:B------:R-:W0:Y:S01]  /*0af0*/  LDC R21, c[0x0][0x638] ;  /* 0x00018e00ff157b82 */ /* 0x000e220000000800 */
[----:B------:R-:W-:Y:S01]  /*0b00*/  SHF.L.U32 R10, R7, R16, RZ ;  /* 0x00000010070a7219 */ /* 0x000fe200000006ff */
[----:B------:R-:W-:-:S06]  /*0b10*/  IMAD.MOV.U32 R2, RZ, RZ, R26 ;  /* 0x000000ffff027224 */ /* 0x000fcc00078e001a */
[----:B------:R-:W0:Y:S01]  /*0b20*/  LDC R22, c[0x0][0x610] ;  /* 0x00018400ff167b82 */ /* 0x000e220000000800 */
[----:B--23--:R-:W-:Y:S05]  /*0b30*/  @!P0 BRA `(.L_x_6) ;  /* 0x0000000000288947 */ /* 0x00cfea0003800000 */
[----:B------:R-:W2:Y:S02]  /*0b40*/  LDC R9, c[0x0][0x64c] ;  /* 0x00019300ff097b82 */ /* 0x000ea40000000800 */
[----:B--2---:R-:W-:-:S05]  /*0b50*/  IADD3 R9, P0, R26, R9, RZ ;  /* 0x000000091a097210 */ /* 0x004fca0007f1e0ff */
        /* <DEDUP_REMOVED lines=8> */
.L_x_6:
[----:B----4-:R-:W-:Y:S01]  /*0be0*/  SHF.R.U64 R2, R2, R20, R3 ;  /* 0x0000001402027219 */ /* 0x010fe20000001203 */
[----:B-1----:R-:W-:Y:S01]  /*0bf0*/  VIADD R3, R17, 0xffffffff ;  /* 0xffffffff11037836 */ /* 0x002fe20000000000 */
[----:B------:R-:W-:Y:S01]  /*0c00*/  LOP3.LUT R11, R24, R11, RZ, 0xc0, !PT ;  /* 0x0000000b180b7212 */ /* 0x000fe200078ec0ff */
[----:B------:R-:W-:Y:S01]  /*0c10*/  IMAD.MOV R12, RZ, RZ, -R12 ;  /* 0x000000ffff0c7224 */ /* 0x000fe200078e0a0c */
[----:B------:R-:W-:Y:S01]  /*0c20*/  R2UR UR12, R23 ;  /* 0x00000000170c72ca */ /* 0x000fe200000e0000 */
[----:B------:R-:W-:Y:S01]  /*0c30*/  IMAD.MOV R6, RZ, RZ, -R2 ;  /* 0x000000ffff067224 */ /* 0x000fe200078e0a02 */
[----:B------:R-:W-:Y:S01]  /*0c40*/  LOP3.LUT R3, R14, R3, RZ, 0xc0, !PT ;  /* 0x000000030e037212 */ /* 0x000fe200078ec0ff */
[----:B------:R-:W-:Y:S02]  /*0c50*/  IMAD R10, R10, R2, R11 ;  /* 0x000000020a0a7224 */ /* 0x000fe400078e020b */
[----:B------:R-:W-:Y:S02]  /*0c60*/  @P2 IMAD R5, R13, R12, R4 ;  /* 0x0000000c0d052224 */ /* 0x000fe400078e0204 */
[----:B0-----:R-:W-:-:S02]  /*0c70*/  IMAD R2, R6, R21, R26 ;  /* 0x0000001506027224 */ /* 0x001fc400078e021a */
[----:B------:R-:W-:Y:S02]  /*0c80*/  IMAD R5, R10, R22, R5 ;  /* 0x000000160a057224 */ /* 0x000fe400078e0205 */
[----:B------:R-:W-:Y:S02]  /*0c90*/  IMAD R2, R2, R17, R3 ;  /* 0x0000001102027224 */ /* 0x000fe400078e0203 */
[----:B------:R-:W-:-:S03]  /*0ca0*/  IMAD.MOV.U32 R3, RZ, RZ, 0x1 ;  /* 0x00000001ff037424 */ /* 0x000fc600078e00ff */
[----:B------:R-:W-:Y:S02]  /*0cb0*/  SEL R4, R2, R5, !P2 ;  /* 0x0000000502047207 */ /* 0x000fe40005000000 */
[----:B------:R-:W-:Y:S02]  /*0cc0*/  SEL R2, R5, R2, !P2 ;  /* 0x0000000205027207 */ /* 0x000fe40005000000 */
[----:B------:R-:W-:Y:S01]  /*0cd0*/  PRMT R5, R3, 0x7610, R5 ;  /* 0x0000761003057816 */ /* 0x000fe20000000005 */
[----:B------:R0:W-:Y:S04]  /*0ce0*/  STL [R1+0x84], R4 ;  /* 0x0000840401007387 */ /* 0x0001e80000100800 */
[----:B------:R0:W-:Y:S02]  /*0cf0*/  STL [R1+0x88], R2 ;  /* 0x0000880201007387 */ /* 0x0001e40000100800 */
.L_x_4:
[----:B------:R-:W-:-:S08]  /*0d00*/  NOP ;  /* 0x0000000000007918 */ /* 0x000fd00000000000 */
[----:B------:R-:W1:Y:S02]  /*0d10*/  USETMAXREG.TRY_ALLOC.CTAPOOL UP0, 0xe8 ;  /* 0x000000e8000079c8 */ /* 0x000e640008000600 */
[----:B-1----:R-:W-:-:S13]  /*0d20*/  PLOP3.LUT P0, PT, PT, PT, UP0, 0x80, 0x0 ;  /* 0x000000000000781c */ /* 0x002fda0003f0f008 */
[----:B------:R-:W-:Y:S05]  /*0d30*/  @!P0 BRA `(.L_x_4) ;  /* 0xfffffffc00f08947 */ /* 0x000fea000383ffff */
[----:B------:R-:W-:Y:S01]  /*0d40*/  ULDC.64 UR4, c[0x0][0x598] ;  /* 0x0001660000047ab9 */ /* 0x000fe20000000a00 */
[----:B------:R-:W-:Y:S01]  /*0d50*/  ULDC.64 UR14, c[0x0][0x208] ;  /* 0x00008200000e7ab9 */ /* 0x000fe20000000a00 */
[----:B------:R-:W-:-:S04]  /*0d60*/  ISETP.NE.U32.AND P0, PT, RZ, UR4, PT ;  /* 0x00000004ff007c0c */ /* 0x000fc8000bf05070 */
[----:B------:R-:W-:-:S13]  /*0d70*/  ISETP.NE.AND.EX P0, PT, RZ, UR5, PT, P0 ;  /* 0x00000005ff007c0c */ /* 0x000fda000bf05300 */
[----:B------:R-:W-:Y:S05]  /*0d80*/  @!P0 BRA `(.L_x_7) ;  /* 0x0000000000208947 */ /* 0x000fea0003800000 */
[----:B0-----:R-:W0:Y:S02]  /*0d90*/  LDC.64 R2, c[0x0][0x598] ;  /* 0x00016600ff027b82 */ /* 0x001e240000000a00 */
[----:B0-----:R-:W2:Y:S02]  /*0da0*/  LDG.E.64 R2, desc[UR14][R2.64] ;  /* 0x0000000e02027981 */ /* 0x001ea4000c1e1b00 */
[----:B--2---:R-:W-:-:S04]  /*0db0*/  ISETP.NE.U32.AND P0, PT, R2, RZ, PT ;  /* 0x000000ff0200720c */ /* 0x004fc80003f05070 */
[----:B------:R-:W-:-:S13]  /*0dc0*/  ISETP.NE.AND.EX P0, PT, R3, RZ, PT, P0 ;  /* 0x000000ff0300720c */ /* 0x000fda0003f05300 */
[----:B------:R-:W-:Y:S05]  /*0dd0*/  @!P0 BRA `(.L_x_7) ;  /* 0x00000000000c8947 */ /* 0x000fea0003800000 */
[----:B------:R-:W2:Y:S02]  /*0de0*/  LD.E R2, desc[UR14][R2.64] ;  /* 0x0000000e02027980 */ /* 0x000ea4000c101900 */
[----:B--2---:R-:W-:Y:S01]  /*0df0*/  R2UR UR20, R2 ;  /* 0x00000000021472ca */ /* 0x004fe200000e0000 */
[----:B------:R-:W-:-:S14]  /*0e00*/  BRA `(.L_x_8) ;  /* 0x0000000000247947 */ /* 0x000fdc0003800000 */
.L_x_7:
[----:B------:R-:W-:Y:S02]  /*0e10*/  ULDC.64 UR4, c[0x0][0x588] ;  /* 0x0001620000047ab9 */ /* 0x000fe40000000a00 */
[----:B------:R-:W-:-:S04]  /*0e20*/  ISETP.NE.U32.AND P0, PT, RZ, UR4, PT ;  /* 0x00000004ff007c0c */ /* 0x000fc8000bf05070 */
[----:B------:R-:W-:-:S13]  /*0e30*/  ISETP.NE.AND.EX P0, PT, RZ, UR5, PT, P0 ;  /* 0x00000005ff007c0c */ /* 0x000fda000bf05300 */
[----:B------:R-:W-:Y:S05]  /*0e40*/  @!P0 BRA `(.L_x_9) ;  /* 0x0000000000108947 */ /* 0x000fea0003800000 */
[----:B0-----:R-:W0:Y:S02]  /*0e50*/  LDC.64 R2, c[0x0][0x588] ;  /* 0x00016200ff027b82 */ /* 0x001e240000000a00 */
[----:B0-----:R-:W2:Y:S02]  /*0e60*/  LDG.E R2, desc[UR14][R2.64] ;  /* 0x0000000e02027981 */ /* 0x001ea4000c1e1900 */
[----:B--2---:R-:W-:Y:S01]  /*0e70*/  R2UR UR20, R2 ;  /* 0x00000000021472ca */ /* 0x004fe200000e0000 */
[----:B------:R-:W-:-:S14]  /*0e80*/  BRA `(.L_x_8) ;  /* 0x0000000000047947 */ /* 0x000fdc0003800000 */
.L_x_9:
[----:B------:R-:W-:-:S05]  /*0e90*/  ULDC UR20, c[0x0][0x580] ;  /* 0x0001600000147ab9 */ /* 0x000fca0000000800 */
.L_x_8:
[----:B------:R-:W-:Y:S02]  /*0ea0*/  ULDC.64 UR4, c[0x0][0x5a0] ;  /* 0x0001680000047ab9 */ /* 0x000fe40000000a00 */
        /* <DEDUP_REMOVED lines=11> */
.L_x_10:
        /* <DEDUP_REMOVED lines=8> */
.L_x_12:
[----:B------:R-:W-:-:S05]  /*0fe0*/  ULDC UR21, c[0x0][0x584] ;  /* 0x0001610000157ab9 */ /* 0x000fca0000000800 */
.L_x_11:
[----:B------:R-:W-:-:S13]  /*0ff0*/  LOP3.LUT P0, RZ, R5, 0xff, RZ, 0xc0, !PT ;  /* 0x000000ff05ff7812 */ /* 0x000fda000780c0ff */
[----:B------:R-:W-:Y:S05]  /*1000*/  @!P0 EXIT ;  /* 0x000000000000894d */ /* 0x000fea0003800000 */
[----:B------:R-:W-:Y:S01]  /*1010*/  ULDC UR4, c[0x0][0x28c] ;  /* 0x0000a30000047ab9 */ /* 0x000fe20000000800 */
[----:B------:R-:W-:Y:S02]  /*1020*/  ULOP3.LUT UR22, UR13, 0x1, URZ, 0xfc, !UPT ;  /* 0x000000010d167892 */ /* 0x000fe4000f8efc3f */
[----:B------:R-:W-:-:S04]  /*1030*/  UIADD3 UR4, UR4, 0x3f, URZ ;  /* 0x0000003f04047890 */ /* 0x000fc8000fffe03f */
[----:B------:R-:W-:-:S04]  /*1040*/  USHF.R.S32.HI UR5, URZ, 0x1f, UR4 ;  /* 0x0000001f3f057899 */ /* 0x000fc80008011404 */
[----:B------:R-:W-:-:S03]  /*1050*/  ULEA.HI UR5, UR5, UR4, URZ, 0x6 ;  /* 0x0000000405057291 */ /* 0x000fc6000f8f303f */
[----:B------:R-:W-:Y:S01]  /*1060*/  UMOV UR4, URZ ;  /* 0x0000003f00047c82 */ /* 0x000fe20008000000 */
[----:B------:R-:W-:-:S03]  /*1070*/  USHF.R.S32.HI UR9, URZ, 0x6, UR5 ;  /* 0x000000063f097899 */ /* 0x000fc60008011405 */
[----:B------:R-:W-:-:S09]  /*1080*/  UMOV UR5, URZ ;  /* 0x0000003f00057c82 */ /* 0x000fd20008000000 */
.L_x_69:
[----:B0-----:R-:W0:Y:S01]  /*1090*/  S2R R2, SR_TID.X ;  /* 0x0000000000027919 */ /* 0x001e220000002100 */
[----:B-1----:R-:W1:Y:S01]  /*10a0*/  S2UR UR18, SR_CgaCtaId ;  /* 0x00000000001279c3 */ /* 0x002e620000008800 */
[----:B------:R-:W-:Y:S01]  /*10b0*/  UMOV UR17, 0x400 ;  /* 0x0000040000117882 */ /* 0x000fe20000000000 */
[----:B------:R-:W-:Y:S01]  /*10c0*/  UMOV UR6, URZ ;  /* 0x0000003f00067c82 */ /* 0x000fe20008000000 */
[----:B------:R-:W-:Y:S01]  /*10d0*/  STL [R1+0x78], RZ ;  /* 0x000078ff01007387 */ /* 0x000fe20000100800 */
[----:B------:R-:W-:Y:S01]  /*10e0*/  UMOV UR7, URZ ;  /* 0x0000003f00077c82 */ /* 0x000fe20008000000 */
[----:B------:R-:W-:Y:S01]  /*10f0*/  UMOV UR8, URZ ;  /* 0x0000003f00087c82 */ /* 0x000fe20008000000 */
[----:B------:R-:W-:Y:S01]  /*1100*/  UMOV UR23, UR5 ;  /* 0x0000000500177c82 */ /* 0x000fe20008000000 */
[----:B------:R-:W-:Y:S01]  /*1110*/  STL [R1+0x74], RZ ;  /* 0x000074ff01007387 */ /* 0x000fe20000100800 */
[----:B------:R-:W2:Y:S01]  /*1120*/  LDC R3, c[0x0][0x28c] ;  /* 0x0000a300ff037b82 */ /* 0x000ea20000000800 */
[----:B------:R-:W-:-:S02]  /*1130*/  CS2R R4, SRZ ;  /* 0x0000000000047805 */ /* 0x000fc4000001ff00 */
[----:B------:R-:W-:Y:S01]  /*1140*/  CS2R R6, SRZ ;  /* 0x0000000000067805 */ /* 0x000fe2000001ff00 */
[----:B------:R-:W-:Y:S01]  /*1150*/  STL [R1+0x70], RZ ;  /* 0x000070ff01007387 */ /* 0x000fe20000100800 */
[----:B------:R-:W-:Y:S02]  /*1160*/  CS2R R8, SRZ ;  /* 0x0000000000087805 */ /* 0x000fe4000001ff00 */
[----:B------:R-:W-:Y:S02]  /*1170*/  CS2R R10, SRZ ;  /* 0x00000000000a7805 */ /* 0x000fe4000001ff00 */
[----:B------:R-:W-:Y:S01]  /*1180*/  CS2R R12, SRZ ;  /* 0x00000000000c7805 */ /* 0x000fe2000001ff00 */
[----:B------:R-:W-:Y:S01]  /*1190*/  STL [R1+0x6c], RZ ;  /* 0x00006cff01007387 */ /* 0x000fe20000100800 */
[----:B------:R-:W-:Y:S02]  /*11a0*/  CS2R R14, SRZ ;  /* 0x00000000000e7805 */ /* 0x000fe4000001ff00 */
        /* <DEDUP_REMOVED lines=13> */
[----:B------:R-:W-:Y:S02]  /*1280*/  CS2R R164, SRZ ;  /* 0x0000000000a47805 */ /* 0x000fe4000001ff00 */
[----:B0-----:R-:W-:Y:S01]  /*1290*/  LOP3.LUT R2, R2, 0x80, RZ, 0xc0, !PT ;  /* 0x0000008002027812 */ /* 0x001fe200078ec0ff */
[----:B------:R-:W-:Y:S01]  /*12a0*/  STL [R1+0x5c], RZ ;  /* 0x00005cff01007387 */ /* 0x000fe20000100800 */
[----:B--2---:R-:W-:-:S02]  /*12b0*/  ISETP.GE.AND P0, PT, R3, 0x1, PT ;  /* 0x000000010300780c */ /* 0x004fc40003f06270 */
[----:B------:R-:W-:Y:S02]  /*12c0*/  CS2R R166, SRZ ;  /* 0x0000000000a67805 */ /* 0x000fe4000001ff00 */
[----:B------:R-:W-:Y:S01]  /*12d0*/  SHF.R.U32.HI R2, RZ, 0x7, R2 ;  /* 0x00000007ff027819 */ /* 0x000fe20000011602 */
[----:B------:R-:W-:Y:S01]  /*12e0*/  STL [R1+0x58], RZ ;  /* 0x000058ff01007387 */ /* 0x000fe20000100800 */
[----:B------:R-:W-:Y:S02]  /*12f0*/  CS2R R168, SRZ ;  /* 0x0000000000a87805 */ /* 0x000fe4000001ff00 */
[----:B------:R-:W-:Y:S02]  /*1300*/  CS2R R170, SRZ ;  /* 0x0000000000aa7805 */ /* 0x000fe4000001ff00 */
[----:B------:R-:W-:Y:S01]  /*1310*/  CS2R R172, SRZ ;  /* 0x0000000000ac7805 */ /* 0x000fe2000001ff00 */
[----:B------:R-:W-:Y:S01]  /*1320*/  STL [R1+0x54], RZ ;  /* 0x000054ff01007387 */ /* 0x000fe20000100800 */
[----:B------:R-:W-:-:S02]  /*1330*/  CS2R R174, SRZ ;  /* 0x0000000000ae7805 */ /* 0x000fc4000001ff00 */
[----:B------:R-:W-:Y:S02]  /*1340*/  CS2R R176, SRZ ;  /* 0x0000000000b07805 */ /* 0x000fe4000001ff00 */
[----:B------:R-:W-:Y:S01]  /*1350*/  CS2R R178, SRZ ;  /* 0x0000000000b27805 */ /* 0x000fe2000001ff00 */
[----:B------:R-:W0:Y:S01]  /*1360*/  SHFL.IDX PT, R2, R2, RZ, 0x1f ;  /* 0x00001fff02027589 */ /* 0x000e2200000e0000 */
[----:B------:R-:W-:Y:S02]  /*1370*/  CS2R R180, SRZ ;  /* 0x0000000000b47805 */ /* 0x000fe4000001ff00 */
[----:B------:R-:W-:Y:S02]  /*1380*/  CS2R R182, SRZ ;  /* 0x0000000000b67805 */ /* 0x000fe4000001ff00 */
[----:B------:R-:W-:Y:S01]  /*1390*/  CS2R R184, SRZ ;  /* 0x0000000000b87805 */ /* 0x000fe2000001ff00 */
[----:B------:R2:W-:Y:S01]  /*13a0*/  STL [R1+0x50], RZ ;  /* 0x000050ff01007387 */ /* 0x0005e20000100800 */
[----:B------:R-:W-:-:S02]  /*13b0*/  CS2R R186, SRZ ;  /* 0x0000000000ba7805 */ /* 0x000fc4000001ff00 */
[----:B------:R-:W-:Y:S02]  /*13c0*/  CS2R R188, SRZ ;  /* 0x0000000000bc7805 */ /* 0x000fe4000001ff00 */
[----:B------:R-:W-:Y:S01]  /*13d0*/  CS2R R190, SRZ ;  /* 0x0000000000be7805 */ /* 0x000fe2000001ff00 */
[----:B------:R2:W-:Y:S01]  /*13e0*/  STL [R1+0x4c], RZ ;  /* 0x00004cff01007387 */ /* 0x0005e20000100800 */
        /* <DEDUP_REMOVED lines=14> */
[----:B------:R-:W-:Y:S02]  /*14d0*/  CS2R R214, SRZ ;  /* 0x0000000000d67805 */ /* 0x000fe4000001ff00 */
[----:B0-----:R-:W-:Y:S01]  /*14e0*/  R2UR UR10, R2 ;  /* 0x00000000020a72ca */ /* 0x001fe200000e0000 */
        /* <DEDUP_REMOVED lines=9> */
[----:B------:R-:W-:Y:S01]  /*1580*/  IMAD.MOV.U32 R226, RZ, RZ, RZ ;  /* 0x000000ffffe27224 */ /* 0x000fe200078e00ff */
[----:B------:R-:W-:Y:S01]  /*1590*/  CS2R R120, SRZ ;  /* 0x0000000000787805 */ /* 0x000fe2000001ff00 */
[----:B------:R-:W-:Y:S01]  /*15a0*/  IMAD.U32 R227, RZ, RZ, UR4 ;  /* 0x00000004ffe37e24 */ /* 0x000fe2000f8e00ff */
[----:B------:R2:W-:Y:S01]  /*15b0*/  STL [R1+0x30], RZ ;  /* 0x000030ff01007387 */ /* 0x0005e20000100800 */
[----:B------:R-:W-:Y:S01]  /*15c0*/  ULEA.HI UR11, UR10, UR10, URZ, 0x1 ;  /* 0x0000000a0a0b7291 */ /* 0x000fe2000f8f083f */
[----:B------:R-:W-:Y:S02]  /*15d0*/  CS2R R122, SRZ ;  /* 0x00000000007a7805 */ /* 0x000fe4000001ff00 */
[----:B------:R-:W-:Y:S01]  /*15e0*/  CS2R R124, SRZ ;  /* 0x00000000007c7805 */ /* 0x000fe2000001ff00 */
[----:B------:R2:W-:Y:S01]  /*15f0*/  STL [R1+0x2c], RZ ;  /* 0x00002cff01007387 */ /* 0x0005e20000100800 */
[----:B------:R-:W-:Y:S01]  /*1600*/  ULOP3.LUT UR16, UR11, 0xffffe, URZ, 0xc0, !UPT ;  /* 0x000ffffe0b107892 */ /* 0x000fe2000f8ec03f */
[----:B------:R-:W-:Y:S01]  /*1610*/  CS2R R126, SRZ ;  /* 0x00000000007e7805 */ /* 0x000fe2000001ff00 */
[----:B-1----:R-:W-:Y:S01]  /*1620*/  ULEA UR11, UR18, UR17, 0x18 ;  /* 0x00000011120b7291 */ /* 0x002fe2000f8ec03f */
[----:B------:R2:W-:Y:S01]  /*1630*/  STL [R1+0x28], RZ ;  /* 0x000028ff01007387 */ /* 0x0005e20000100800 */
[----:B------:R-:W-:Y:S01]  /*1640*/  UIADD3 UR16, UR10, -UR16, URZ ;  /* 0x800000100a107290 */ /* 0x000fe2000fffe03f */
[----:B------:R-:W-:-:S02]  /*1650*/  CS2R R128, SRZ ;  /* 0x0000000000807805 */ /* 0x000fc4000001ff00 */
[----:B------:R-:W-:Y:S01]  /*1660*/  CS2R R130, SRZ ;  /* 0x0000000000827805 */ /* 0x000fe2000001ff00 */
[----:B------:R2:W-:Y:S01]  /*1670*/  STL [R1+0x24], RZ ;  /* 0x000024ff01007387 */ /* 0x0005e20000100800 */
[----:B------:R-:W-:Y:S01]  /*1680*/  ULEA UR16, UR16, UR11, 0xc ;  /* 0x0000000b10107291 */ /* 0x000fe2000f8e603f */
[----:B------:R-:W-:Y:S02]  /*1690*/  CS2R R132, SRZ ;  /* 0x0000000000847805 */ /* 0x000fe4000001ff00 */
[----:B------:R-:W-:Y:S01]  /*16a0*/  CS2R R134, SRZ ;  /* 0x0000000000867805 */ /* 0x000fe2000001ff00 */
[----:B------:R2:W-:Y:S01]  /*16b0*/  STL [R1+0x20], RZ ;  /* 0x000020ff01007387 */ /* 0x0005e20000100800 */
[----:B------:R-:W-:Y:S01]  /*16c0*/  UIADD3 UR16, UR16, 0x180, URZ ;  /* 0x0000018010107890 */ /* 0x000fe2000fffe03f */
[----:B------:R-:W-:Y:S02]  /*16d0*/  CS2R R136, SRZ ;  /* 0x0000000000887805 */ /* 0x000fe4000001ff00 */
[----:B------:R-:W-:Y:S01]  /*16e0*/  CS2R R138, SRZ ;  /* 0x00000000008a7805 */ /* 0x000fe2000001ff00 */
[----:B------:R2:W-:Y:S01]  /*16f0*/  STL [R1+0x1c], RZ ;  /* 0x00001cff01007387 */ /* 0x0005e20000100800 */
[----:B------:R-:W-:Y:S01]  /*1700*/  USHF.R.U32.HI UR10, URZ, 0x4, UR16 ;  /* 0x000000043f0a7899 */ /* 0x000fe20008011610 */
[----:B------:R-:W-:-:S02]  /*1710*/  CS2R R140, SRZ ;  /* 0x00000000008c7805 */ /* 0x000fc4000001ff00 */
[----:B------:R-:W-:Y:S01]  /*1720*/  CS2R R142, SRZ ;  /* 0x00000000008e7805 */ /* 0x000fe2000001ff00 */
[----:B------:R2:W-:Y:S01]  /*1730*/  STL [R1+0x18], RZ ;  /* 0x000018ff01007387 */ /* 0x0005e20000100800 */
[----:B------:R-:W-:Y:S01]  /*1740*/  ULOP3.LUT UR10, UR10, 0x3fff, URZ, 0xc0, !UPT ;  /* 0x00003fff0a0a7892 */ /* 0x000fe2000f8ec03f */
        /* <DEDUP_REMOVED lines=22> */
[----:B------:R2:W-:Y:S01]  /*18b0*/  STL [R1], RZ ;  /* 0x000000ff01007387 */ /* 0x0005e20000100800 */
[----:B------:R-:W-:-:S02]  /*18c0*/  CS2R R114, SRZ ;  /* 0x0000000000727805 */ /* 0x000fc4000001ff00 */
[----:B------:R-:W-:Y:S02]  /*18d0*/  CS2R R116, SRZ ;  /* 0x0000000000747805 */ /* 0x000fe4000001ff00 */
[----:B------:R-:W-:Y:S02]  /*18e0*/  CS2R R118, SRZ ;  /* 0x0000000000767805 */ /* 0x000fe4000001ff00 */
[----:B------:R-:W-:Y:S02]  /*18f0*/  CS2R R56, SRZ ;  /* 0x0000000000387805 */ /* 0x000fe4000001ff00 */
[----:B------:R-:W-:Y:S02]  /*1900*/  CS2R R58, SRZ ;  /* 0x00000000003a7805 */ /* 0x000fe4000001ff00 */
[----:B------:R-:W-:Y:S02]  /*1910*/  CS2R R60, SRZ ;  /* 0x00000000003c7805 */ /* 0x000fe4000001ff00 */
        /* <DEDUP_REMOVED lines=28> */
[----:B------:R-:W-:Y:S01]  /*1ae0*/  CS2R R54, SRZ ;  /* 0x0000000000367805 */ /* 0x000fe2000001ff00 */
[----:B--23--:R-:W-:Y:S06]  /*1af0*/  @!P0 BRA `(.L_x_13) ;  /* 0x0000001000d48947 */ /* 0x00cfec0003800000 */
[----:B------:R-:W-:-:S06]  /*1b00*/  UISETP.NE.AND UP0, UPT, UR22, 0x3, UPT ;  /* 0x000000031600788c */ /* 0x000fcc000bf05270 */
[----:B------:R-:W-:-:S13]  /*1b10*/  PLOP3.LUT P1, PT, PT, PT, UP0, 0x80, 0x0 ;  /* 0x000000000000781c */ /* 0x000fda0003f2f008 */
[----:B------:R-:W-:Y:S05]  /*1b20*/  @!P1 BRA `(.L_x_14) ;  /* 0x0000000000049947 */ /* 0x000fea0003800000 */
[----:B------:R-:W-:Y:S01]  /*1b30*/  BPT.TRAP 0x1 ;  /* 0x000000040000795c */ /* 0x000fe20000300000 */
.L_x_14:
[----:B------:R-:W-:Y:S01]  /*1b40*/  ULEA UR7, UR5, UR11, 0x3 ;  /* 0x0000000b05077291 */ /* 0x000fe2000f8e183f */
[----:B------:R-:W-:-:S05]  /*1b50*/  IMAD.U32 R2, RZ, RZ, UR4 ;  /* 0x00000004ff027e24 */ /* 0x000fca000f8e00ff */
[----:B------:R-:W-:-:S04]  /*1b60*/  SHF.L.U32 R2, R2, 0x1f, RZ ;  /* 0x0000001f02027819 */ /* 0x000fc800000006ff */
[----:B------:R0:W1:Y:S01]  /*1b70*/  SYNCS.PHASECHK.TRANS64.TRYWAIT P0, [UR7], R2 ;  /* 0x00000002ff0075a7 */ /* 0x0000620008000147 */
[----:B------:R-:W-:Y:S05]  /*1b80*/  @!P1 BRA `(.L_x_15) ;  /* 0x0000000000049947 */ /* 0x000fea0003800000 */
[----:B------:R-:W-:Y:S01]  /*1b90*/  BPT.TRAP 0x1 ;  /* 0x000000040000795c */ /* 0x000fe20000300000 */
.L_x_15:
[----:B------:R2:W-:Y:S01]  /*1ba0*/  STL [R1+0x78], RZ ;  /* 0x000078ff01007387 */ /* 0x0005e20000100800 */
[----:B------:R-:W-:Y:S01]  /*1bb0*/  UMOV UR6, 0x2 ;  /* 0x0000000200067882 */ /* 0x000fe20000000000 */
[----:B-1----:R-:W-:Y:S05]  /*1bc0*/  @P0 BRA `(.L_x_16) ;  /* 0x0000000000080947 */ /* 0x002fea0003800000 */
[----:B------:R-:W1:Y:S02]  /*1bd0*/  SYNCS.PHASECHK.TRANS64.TRYWAIT P0, [UR7], R2 ;  /* 0x00000002ff0075a7 */ /* 0x000e640008000147 */
[----:B-1----:R-:W-:Y:S05]  /*1be0*/  @!P0 BRA `(.L_x_17) ;  /* 0x0000012c00e08947 */ /* 0x002fea0003800000 */
.L_x_16:
[----:B------:R-:W-:Y:S01]  /*1bf0*/  UIADD3 UR7, UR11, 0x30180, URZ ;  /* 0x000301800b077890 */ /* 0x000fe2000fffe03f */
[----:B------:R-:W-:Y:S01]  /*1c00*/  WARPGROUP.ARRIVE ;  /* 0x00000000000079c5 */ /* 0x000fe20000000000 */
[----:B------:R-:W-:Y:S01]  /*1c10*/  ULOP3.LUT UR8, UR10, 0x10000, URZ, 0xfc, !UPT ;  /* 0x000100000a087892 */ /* 0x000fe2000f8efc3f */
[----:B------:R3:W-:Y:S01]  /*1c20*/  STL [R1+0x74], RZ ;  /* 0x000074ff01007387 */ /* 0x0007e20000100800 */
[----:B------:R-:W-:Y:S01]  /*1c30*/  USHF.R.U32.HI UR7, URZ, 0x4, UR7 ;  /* 0x000000043f077899 */ /* 0x000fe20008011607 */
[----:B01----:R-:W-:Y:S01]  /*1c40*/  CS2R R2, SRZ ;  /* 0x0000000000027805 */ /* 0x003fe2000001ff00 */
[----:B------:R-:W-:Y:S01]  /*1c50*/  UMOV UR17, 0x80000020 ;  /* 0x8000002000117882 */ /* 0x000fe20000000000 */
[----:B------:R-:W-:Y:S01]  /*1c60*/  UMOV UR19, 0x80000020 ;  /* 0x8000002000137882 */ /* 0x000fe20000000000 */
[----:B------:R-:W-:Y:S01]  /*1c70*/  ULOP3.LUT UR7, UR7, 0x3fff, URZ, 0xc0, !UPT ;  /* 0x00003fff07077892 */ /* 0x000fe2000f8ec03f */
[----:B------:R3:W-:Y:S01]  /*1c80*/  STL [R1+0x70], RZ ;  /* 0x000070ff01007387 */ /* 0x0007e20000100800 */
[----:B------:R-:W-:-:S02]  /*1c90*/  CS2R R4, SRZ ;  /* 0x0000000000047805 */ /* 0x000fc4000001ff00 */
[----:B------:R-:W-:Y:S01]  /*1ca0*/  CS2R R6, SRZ ;  /* 0x0000000000067805 */ /* 0x000fe2000001ff00 */
[----:B------:R-:W-:Y:S01]  /*1cb0*/  ULOP3.LUT UR16, UR7, 0x10000, URZ, 0xfc, !UPT ;  /* 0x0001000007107892 */ /* 0x000fe2000f8efc3f */
[----:B------:R3:W-:Y:S01]  /*1cc0*/  STL [R1+0x6c], RZ ;  /* 0x00006cff01007387 */ /* 0x0007e20000100800 */
[----:B------:R-:W-:Y:S01]  /*1cd0*/  ULEA UR7, UR5, UR8, 0xb ;  /* 0x0000000805077291 */ /* 0x000fe2000f8e583f */
[----:B------:R-:W-:Y:S01]  /*1ce0*/  CS2R R8, SRZ ;  /* 0x0000000000087805 */ /* 0x000fe2000001ff00 */
[----:B------:R-:W-:Y:S01]  /*1cf0*/  ULEA UR8, UR5, UR16, 0x8 ;  /* 0x0000001005087291 */ /* 0x000fe2000f8e403f */
[----:B------:R3:W-:Y:S01]  /*1d00*/  STL [R1+0x68], RZ ;  /* 0x000068ff01007387 */ /* 0x0007e20000100800 */
[----:B------:R-:W-:Y:S01]  /*1d10*/  UIADD3 UR23, UR7, 0x200, URZ ;  /* 0x0000020007177890 */ /* 0x000fe2000fffe03f */
[----:B------:R-:W-:Y:S01]  /*1d20*/  CS2R R10, SRZ ;  /* 0x00000000000a7805 */ /* 0x000fe2000001ff00 */
[----:B------:R-:W-:Y:S01]  /*1d30*/  UIADD3 UR24, UR7, 0x400, URZ ;  /* 0x0000040007187890 */ /* 0x000fe2000fffe03f */
[----:B------:R3:W-:Y:S01]  /*1d40*/  STL [R1+0x64], RZ ;  /* 0x000064ff01007387 */ /* 0x0007e20000100800 */
[----:B------:R-:W-:Y:S01]  /*1d50*/  UMOV UR16, UR7 ;  /* 0x0000000700107c82 */ /* 0x000fe20008000000 */
[----:B------:R-:W-:Y:S01]  /*1d60*/  UMOV UR18, UR8 ;  /* 0x0000000800127c82 */ /* 0x000fe20008000000 */
[----:B------:R-:W-:Y:S01]  /*1d70*/  CS2R R12, SRZ ;  /* 0x00000000000c7805 */ /* 0x000fe2000001ff00 */
[----:B------:R-:W-:Y:S01]  /*1d80*/  QGMMA.64x64x32.F32.E4M3.E4M3 R120, gdesc[UR16], RZ, !UPT ;  /* 0x00e00000107879f3 */ /* 0x000fe2000c7008ff */
[----:B------:R-:W-:Y:S01]  /*1d90*/  UMOV UR16, UR23 ;  /* 0x0000001700107c82 */ /* 0x000fe20008000000 */
[----:B------:R-:W-:Y:S01]  /*1da0*/  UMOV UR17, 0x80000020 ;  /* 0x8000002000117882 */ /* 0x000fe20000000000 */
[----:B------:R-:W-:Y:S01]  /*1db0*/  UIADD3 UR23, UR7, 0x600, URZ ;  /* 0x0000060007177890 */ /* 0x000fe2000fffe03f */
[----:B------:R-:W-:Y:S01]  /*1dc0*/  QGMMA.64x64x32.F32.E4M3.E4M3 R88, gdesc[UR16], RZ, !UPT ;  /* 0x00e00000105879f3 */ /* 0x000fe2000c7008ff */
[----:B------:R-:W-:Y:S01]  /*1dd0*/  UMOV UR16, UR24 ;  /* 0x0000001800107c82 */ /* 0x000fe20008000000 */
[----:B------:R-:W-:Y:S01]  /*1de0*/  UMOV UR17, 0x80000020 ;  /* 0x8000002000117882 */ /* 0x000fe20000000000 */
[----:B------:R3:W-:Y:S01]  /*1df0*/  STL [R1+0x60], RZ ;  /* 0x000060ff01007387 */ /* 0x0007e20000100800 */
[----:B------:R-:W-:Y:S01]  /*1e00*/  QGMMA.64x64x32.F32.E4M3.E4M3 R56, gdesc[UR16], RZ, !UPT ;  /* 0x00e00000103879f3 */ /* 0x000fe2000c7008ff */
[----:B------:R-:W-:Y:S01]  /*1e10*/  UMOV UR17, 0x80000020 ;  /* 0x8000002000117882 */ /* 0x000fe20000000000 */
[----:B------:R-:W-:Y:S01]  /*1e20*/  UMOV UR16, UR23 ;  /* 0x0000001700107c82 */ /* 0x000fe20008000000 */
[----:B------:R3:W-:Y:S01]  /*1e30*/  STL [R1+0x5c], RZ ;  /* 0x00005cff01007387 */ /* 0x0007e20000100800 */
[----:B------:R-:W-:Y:S01]  /*1e40*/  QGMMA.64x64x32.F32.E4M3.E4M3 R24, gdesc[UR16], RZ, !UPT ;  /* 0x00e00000101879f3 */ /* 0x000fe2000c7008ff */
[----:B------:R-:W-:Y:S01]  /*1e50*/  UIADD3 UR16, UR7, 0x2, URZ ;  /* 0x0000000207107890 */ /* 0x000fe2000fffe03f */
[----:B------:R-:W-:Y:S01]  /*1e60*/  CS2R R14, SRZ ;  /* 0x00000000000e7805 */ /* 0x000fe2000001ff00 */
[----:B------:R-:W-:Y:S01]  /*1e70*/  UIADD3 UR18, UR8, 0x2, URZ ;  /* 0x0000000208127890 */ /* 0x000fe2000fffe03f */
[----:B------:R3:W-:Y:S01]  /*1e80*/  STL [R1+0x58], RZ ;  /* 0x000058ff01007387 */ /* 0x0007e20000100800 */
[----:B------:R-:W-:Y:S01]  /*1e90*/  UIADD3 UR8, UR7, 0x202, URZ ;  /* 0x0000020207087890 */ /* 0x000fe2000fffe03f */
[----:B------:R-:W-:Y:S01]  /*1ea0*/  CS2R R16, SRZ ;  /* 0x0000000000107805 */ /* 0x000fe2000001ff00 */
[----:B------:R-:W-:Y:S01]  /*1eb0*/  UIADD3 UR23, UR7, 0x402, URZ ;  /* 0x0000040207177890 */ /* 0x000fe2000fffe03f */
[----:B------:R3:W-:Y:S01]  /*1ec0*/  STL [R1+0x54], RZ ;  /* 0x000054ff01007387 */ /* 0x0007e20000100800 */
[----:B------:R-:W-:Y:S01]  /*1ed0*/  UMOV UR17, 0x80000020 ;  /* 0x8000002000117882 */ /* 0x000fe20000000000 */
[----:B------:R-:W-:Y:S01]  /*1ee0*/  UMOV UR19, 0x80000020 ;  /* 0x8000002000137882 */ /* 0x000fe20000000000 */
[----:B------:R-:W-:Y:S01]  /*1ef0*/  UIADD3 UR7, UR7, 0x602, URZ ;  /* 0x0000060207077890 */ /* 0x000fe2000fffe03f */
        /* <DEDUP_REMOVED lines=52> */
[----:B------:R-:W-:Y:S01]  /*2240*/  QGMMA.64x64x32.F32.E4M3.E4M3 R120, gdesc[UR16], R120 ;  /* 0x00e00000107879f3 */ /* 0x000fe20008700878 */
[----:B------:R-:W-:Y:S01]  /*2250*/  UMOV UR16, UR8 ;  /* 0x0000000800107c82 */ /* 0x000fe20008000000 */
[----:B------:R-:W-:Y:S01]  /*2260*/  UMOV UR17, 0x80000020 ;  /* 0x8000002000117882 */ /* 0x000fe20000000000 */
[----:B------:R3:W-:Y:S01]  /*2270*/  STL [R1+0x1c], RZ ;  /* 0x00001cff01007387 */ /* 0x0007e20000100800 */
[----:B------:R-:W-:Y:S01]  /*2280*/  QGMMA.64x64x32.F32.E4M3.E4M3 R88, gdesc[UR16], R88 ;  /* 0x00e00000105879f3 */ /* 0x000fe20008700858 */
[----:B------:R-:W-:Y:S01]  /*2290*/  UMOV UR16, UR23 ;  /* 0x0000001700107c82 */ /* 0x000fe20008000000 */
[----:B------:R-:W-:Y:S01]  /*22a0*/  UMOV UR17, 0x80000020 ;  /* 0x8000002000117882 */ /* 0x000fe20000000000 */
[----:B------:R3:W-:Y:S01]  /*22b0*/  STL [R1+0x18], RZ ;  /* 0x000018ff01007387 */ /* 0x0007e20000100800 */
[----:B------:R-:W-:Y:S01]  /*22c0*/  QGMMA.64x64x32.F32.E4M3.E4M3 R56, gdesc[UR16], R56 ;  /* 0x00e00000103879f3 */ /* 0x000fe20008700838 */
[----:B------:R-:W-:Y:S01]  /*22d0*/  UMOV UR16, UR7 ;  /* 0x0000000700107c82 */ /* 0x000fe20008000000 */
[----:B------:R-:W-:Y:S01]  /*22e0*/  ULDC UR7, c[0x0][0x50c] ;  /* 0x0001430000077ab9 */ /* 0x000fe20000000800 */
[----:B------:R3:W-:Y:S01]  /*22f0*/  STL [R1+0x14], RZ ;  /* 0x000014ff01007387 */ /* 0x0007e20000100800 */
[----:B------:R-:W-:Y:S01]  /*2300*/  UISETP.NE.AND UP0, UPT, UR7, 0x2, UPT ;  /* 0x000000020700788c */ /* 0x000fe2000bf05270 */
[----:B------:R-:W-:Y:S01]  /*2310*/  CS2R R224, SRZ ;  /* 0x0000000000e07805 */ /* 0x000fe2000001ff00 */
[----:B------:R-:W-:Y:S01]  /*2320*/  UMOV UR17, 0x80000020 ;  /* 0x8000002000117882 */ /* 0x000fe20000000000 */
[----:B------:R3:W-:Y:S01]  /*2330*/  STL [R1+0x10], RZ ;  /* 0x000010ff01007387 */ /* 0x0007e20000100800 */
[----:B------:R-:W-:Y:S01]  /*2340*/  USEL UR7, URZ, 0x1, UP0 ;  /* 0x000000013f077887 */ /* 0x000fe20008000000 */
[----:B------:R-:W-:Y:S01]  /*2350*/  QGMMA.64x64x32.F32.E4M3.E4M3 R24, gdesc[UR16], R24, gsb0 ;  /* 0x00e00000101879f3 */ /* 0x000fe20008000818 */
[----:B------:R-:W-:Y:S01]  /*2360*/  IMAD.MOV.U32 R226, RZ, RZ, RZ ;  /* 0x000000ffffe27224 */ /* 0x000fe200078e00ff */
[----:B------:R3:W-:Y:S03]  /*2370*/  STL [R1+0xc], RZ ;  /* 0x00000cff01007387 */ /* 0x0007e60000100800 */
[----:B------:R-:W-:Y:S01]  /*2380*/  ISETP.NE.AND P0, PT, RZ, UR7, PT ;  /* 0x00000007ff007c0c */ /* 0x000fe2000bf05270 */
[----:B------:R3:W-:Y:S04]  /*2390*/  STL [R1+0x8], RZ ;  /* 0x000008ff01007387 */ /* 0x0007e80000100800 */
[----:B------:R3:W-:Y:S04]  /*23a0*/  STL [R1+0x4], RZ ;  /* 0x000004ff01007387 */ /* 0x0007e80000100800 */
[----:B------:R3:W-:Y:S04]  /*23b0*/  STL [R1], RZ ;  /* 0x000000ff01007387 */ /* 0x0007e80000100800 */
[----:B------:R-:W-:Y:S05]  /*23c0*/  @!P0 BRA `(.L_x_18) ;  /* 0x0000000800848947 */ /* 0x000fea0003800000 */
[----:B------:R-:W-:Y:S02]  /*23d0*/  WARPGROUP.DEPBAR.LE gsb0, 0x0 ;  /* 0x00008000000079c5 */ /* 0x000fe40000010000 */
[----:B------:R-:W-:-:S01]  /*23e0*/  FADD R227, RZ, R25 ;  /* 0x00000019ffe37221 */ /* 0x000fc20000000000 */
[----:B------:R-:W-:Y:S01]  /*23f0*/  FADD R226, RZ, R120 ;  /* 0x00000078ffe27221 */ /* 0x000fe20000000000 */
[----:B------:R-:W-:-:S01]  /*2400*/  FADD R225, RZ, R121 ;  /* 0x00000079ffe17221 */ /* 0x000fc20000000000 */
[----:B------:R-:W-:Y:S01]  /*2410*/  FADD R224, RZ, R122 ;  /* 0x0000007affe07221 */ /* 0x000fe20000000000 */
[----:B------:R-:W-:-:S01]  /*2420*/  FADD R223, RZ, R123 ;  /* 0x0000007bffdf7221 */ /* 0x000fc20000000000 */
[----:B------:R0:W-:Y:S01]  /*2430*/  STL [R1], R227 ;  /* 0x000000e301007387 */ /* 0x0001e20000100800 */
[----:B------:R-:W-:-:S01]  /*2440*/  FADD R222, RZ, R124 ;  /* 0x0000007cffde7221 */ /* 0x000fc20000000000 */
[----:B------:R-:W-:Y:S01]  /*2450*/  FADD R221, RZ, R125 ;  /* 0x0000007dffdd7221 */ /* 0x000fe20000000000 */
[----:B------:R-:W-:-:S01]  /*2460*/  FADD R220, RZ, R126 ;  /* 0x0000007effdc7221 */ /* 0x000fc20000000000 */
[----:B------:R-:W-:Y:S01]  /*2470*/  FADD R219, RZ, R127 ;  /* 0x0000007fffdb7221 */ /* 0x000fe20000000000 */
[----:B------:R-:W-:-:S01]  /*2480*/  FADD R218, RZ, R128 ;  /* 0x00000080ffda7221 */ /* 0x000fc20000000000 */
[----:B------:R-:W-:Y:S01]  /*2490*/  FADD R217, RZ, R129 ;  /* 0x00000081ffd97221 */ /* 0x000fe20000000000 */
[----:B------:R-:W-:-:S01]  /*24a0*/  FADD R216, RZ, R130 ;  /* 0x00000082ffd87221 */ /* 0x000fc20000000000 */
[----:B------:R-:W-:Y:S01]  /*24b0*/  FADD R215, RZ, R131 ;  /* 0x00000083ffd77221 */ /* 0x000fe20000000000 */
[----:B------:R-:W-:-:S01]  /*24c0*/  FADD R214, RZ, R132 ;  /* 0x00000084ffd67221 */ /* 0x000fc20000000000 */
[----:B0-----:R-:W-:Y:S01]  /*24d0*/  FADD R227, RZ, R26 ;  /* 0x0000001affe37221 */ /* 0x001fe20000000000 */
[----:B------:R-:W-:-:S01]  /*24e0*/  FADD R213, RZ, R133 ;  /* 0x00000085ffd57221 */ /* 0x000fc20000000000 */
[----:B------:R-:W-:Y:S01]  /*24f0*/  FADD R212, RZ, R134 ;  /* 0x00000086ffd47221 */ /* 0x000fe20000000000 */
[----:B------:R-:W-:-:S01]  /*2500*/  FADD R211, RZ, R135 ;  /* 0x00000087ffd37221 */ /* 0x000fc20000000000 */
[----:B------:R-:W-:Y:S01]  /*2510*/  FADD R210, RZ, R136 ;  /* 0x00000088ffd27221 */ /* 0x000fe20000000000 */
[----:B------:R0:W-:Y:S01]  /*2520*/  STL [R1+0x4], R227 ;  /* 0x000004e301007387 */ /* 0x0001e20000100800 */
        /* <DEDUP_REMOVED lines=92> */
[----:B------:R-:W-:Y:S01]  /*2af0*/  UMOV UR6, URZ ;  /* 0x0000003f00067c82 */ /* 0x000fe20008000000 */
[----:B0-----:R-:W-:-:S05]  /*2b00*/  FADD R227, RZ, R33 ;  /* 0x00000021ffe37221 */ /* 0x001fca0000000000 */
[----:B------:R0:W-:Y:S02]  /*2b10*/  STL [R1+0x20], R227 ;  /* 0x000020e301007387 */ /* 0x0001e40000100800 */
        /* <DEDUP_REMOVED lines=44> */
.L_x_18:
[----:B------:R-:W-:-:S04]  /*2de0*/  UIADD3 UR23, UR5, 0x1, URZ ;  /* 0x0000000105177890 */ /* 0x000fc8000fffe03f */
[----:B------:R-:W-:-:S04]  /*2df0*/  UISETP.NE.AND UP0, UPT, UR23, 0x6, UPT ;  /* 0x000000061700788c */ /* 0x000fc8000bf05270 */
[----:B------:R-:W-:Y:S02]  /*2e00*/  USEL UR8, URZ, 0x1, UP0 ;  /* 0x000000013f087887 */ /* 0x000fe40008000000 */
[----:B------:R-:W-:Y:S02]  /*2e10*/  USEL UR23, UR23, URZ, UP0 ;  /* 0x0000003f17177287 */ /* 0x000fe40008000000 */
[----:B------:R-:W-:-:S06]  /*2e20*/  ULOP3.LUT UR8, UR4, UR8, URZ, 0x3c, !UPT ;  /* 0x0000000804087292 */ /* 0x000fcc000f8e3c3f */
[----:B0-----:R-:W-:Y:S01]  /*2e30*/  IMAD.U32 R227, RZ, RZ, UR8 ;  /* 0x00000008ffe37e24 */ /* 0x001fe2000f8e00ff */
[----:B------:R-:W-:-:S06]  /*2e40*/  UMOV UR8, 0x1 ;  /* 0x0000000100087882 */ /* 0x000fcc0000000000 */
.L_x_13:
[----:B------:R-:W-:-:S04]  /*2e50*/  UISETP.LT.AND UP0, UPT, UR9, 0x1, UPT ;  /* 0x000000010900788c */ /* 0x000fc8000bf01270 */
[----:B------:R-:W-:-:S04]  /*2e60*/  USEL UR16, UR9, 0x1, UP0 ;  /* 0x0000000109107887 */ /* 0x000fc80008000000 */
[----:B------:R-:W-:-:S04]  /*2e70*/  UIADD3 UR16, UR9, -UR16, URZ ;  /* 0x8000001009107290 */ /* 0x000fc8000fffe03f */
[----:B------:R-:W-:-:S06]  /*2e80*/  UISETP.GE.AND UP0, UPT, UR16, 0x1, UPT ;  /* 0x000000011000788c */ /* 0x000fcc000bf06270 */
[----:B------:R-:W-:-:S13]  /*2e90*/  PLOP3.LUT P0, PT, PT, PT, UP0, 0x80, 0x0 ;  /* 0x000000000000781c */ /* 0x000fda0003f0f008 */
[----:B------:R-:W-:Y:S05]  /*2ea0*/  @!P0 BRA `(.L_x_19) ;  /* 0x0000001000f48947 */ /* 0x000fea0003800000 */
[----:B------:R-:W-:Y:S01]  /*2eb0*/  IMAD.U32 R228, RZ, RZ, UR16 ;  /* 0x00000010ffe47e24 */ /* 0x000fe2000f8e00ff */
[----:B------:R-:W-:Y:S01]  /*2ec0*/  UMOV UR24, UR5 ;  /* 0x0000000500187c82 */ /* 0x000fe20008000000 */
[----:B------:R-:W-:-:S05]  /*2ed0*/  ULDC UR28, c[0x0][0x50c] ;  /* 0x00014300001c7ab9 */ /* 0x000fca0000000800 */
.L_x_27:
[----:B------:R-:W-:-:S06]  /*2ee0*/  UISETP.NE.AND UP0, UPT, UR22, 0x3, UPT ;  /* 0x000000031600788c */ /* 0x000fcc000bf05270 */
[----:B------:R-:W-:-:S13]  /*2ef0*/  PLOP3.LUT P1, PT, PT, PT, UP0, 0x80, 0x0 ;  /* 0x000000000000781c */ /* 0x000fda0003f2f008 */
[----:B01----:R-:W-:Y:S05]  /*2f00*/  @!P1 BRA `(.L_x_20) ;  /* 0x0000000000049947 */ /* 0x003fea0003800000 */
[----:B------:R-:W-:Y:S01]  /*2f10*/  BPT.TRAP 0x1 ;  /* 0x000000040000795c */ /* 0x000fe20000300000 */
.L_x_20:
[----:B------:R-:W0:Y:S01]  /*2f20*/  S2UR UR16, SR_CgaCtaId ;  /* 0x00000000001079c3 */ /* 0x000e220000008800 */
[----:B------:R-:W-:Y:S01]  /*2f30*/  UMOV UR11, 0x400 ;  /* 0x00000400000b7882 */ /* 0x000fe20000000000 */
[----:B------:R-:W-:Y:S01]  /*2f40*/  SHF.L.U32 R229, R227, 0x1f, RZ ;  /* 0x0000001fe3e57819 */ /* 0x000fe200000006ff */
[----:B0-----:R-:W-:-:S04]  /*2f50*/  ULEA UR11, UR16, UR11, 0x18 ;  /* 0x0000000b100b7291 */ /* 0x001fc8000f8ec03f */
[----:B------:R-:W-:-:S09]  /*2f60*/  ULEA UR16, UR23, UR11, 0x3 ;  /* 0x0000000b17107291 */ /* 0x000fd2000f8e183f */
[----:B------:R0:W1:Y:S01]  /*2f70*/  SYNCS.PHASECHK.TRANS64.TRYWAIT P0, [UR16], R229 ;  /* 0x000000e5ff0075a7 */ /* 0x0000620008000150 */
[----:B------:R-:W-:Y:S05]  /*2f80*/  @!P1 BRA `(.L_x_21) ;  /* 0x0000000000049947 */ /* 0x000fea0003800000 */
[----:B------:R-:W-:Y:S01]  /*2f90*/  BPT.TRAP 0x1 ;  /* 0x000000040000795c */ /* 0x000fe20000300000 */
.L_x_21:
[----:B-1----:R-:W-:Y:S05]  /*2fa0*/  @P0 BRA `(.L_x_22) ;  /* 0x0000000000080947 */ /* 0x002fea0003800000 */
[----:B------:R-:W1:Y:S02]  /*2fb0*/  SYNCS.PHASECHK.TRANS64.TRYWAIT P0, [UR16], R229 ;  /* 0x000000e5ff0075a7 */ /* 0x000e640008000150 */
[----:B-1----:R-:W-:Y:S05]  /*2fc0*/  @!P0 BRA `(.L_x_23) ;  /* 0x0000011c00008947 */ /* 0x002fea0003800000 */
.L_x_22:
[----:B------:R-:W-:Y:S01]  /*2fd0*/  UIADD3 UR16, UR11, 0x30180, URZ ;  /* 0x000301800b107890 */ /* 0x000fe2000fffe03f */
[----:B------:R-:W-:Y:S01]  /*2fe0*/  WARPGROUP.ARRIVE ;  /* 0x00000000000079c5 */ /* 0x000fe20000000000 */
[----:B------:R-:W-:Y:S02]  /*2ff0*/  UISETP.NE.AND UP0, UPT, UR7, URZ, UPT ;  /* 0x0000003f0700728c */ /* 0x000fe4000bf05270 */
[----:B------:R-:W-:Y:S02]  /*3000*/  USHF.R.U32.HI UR16, URZ, 0x4, UR16 ;  /* 0x000000043f107899 */ /* 0x000fe40008011610 */
[----:B------:R-:W-:Y:S02]  /*3010*/  USEL UR8, UR8, URZ, !UP0 ;  /* 0x0000003f08087287 */ /* 0x000fe4000c000000 */
[----:B------:R-:W-:Y:S02]  /*3020*/  ULOP3.LUT UR16, UR16, 0x3fff, URZ, 0xc0, !UPT ;  /* 0x00003fff10107892 */ /* 0x000fe4000f8ec03f */
[----:B------:R-:W-:-:S02]  /*3030*/  ULOP3.LUT UR7, UR10, 0x10000, URZ, 0xfc, !UPT ;  /* 0x000100000a077892 */ /* 0x000fc4000f8efc3f */
[----:B------:R-:W-:Y:S02]  /*3040*/  UISETP.NE.U32.AND UP0, UPT, UR8, URZ, UPT ;  /* 0x0000003f0800728c */ /* 0x000fe4000bf05070 */
[----:B------:R-:W-:Y:S02]  /*3050*/  ULOP3.LUT UR8, UR16, 0x10000, URZ, 0xfc, !UPT ;  /* 0x0001000010087892 */ /* 0x000fe4000f8efc3f */
[----:B------:R-:W-:Y:S02]  /*3060*/  ULEA UR7, UR23, UR7, 0xb ;  /* 0x0000000717077291 */ /* 0x000fe4000f8e583f */
[----:B------:R-:W-:Y:S02]  /*3070*/  ULEA UR8, UR23, UR8, 0x8 ;  /* 0x0000000817087291 */ /* 0x000fe4000f8e403f */
[----:B------:R-:W-:Y:S02]  /*3080*/  UIADD3 UR25, UR7, 0x200, URZ ;  /* 0x0000020007197890 */ /* 0x000fe4000fffe03f */
[----:B------:R-:W-:-:S02]  /*3090*/  UIADD3 UR26, UR7, 0x400, URZ ;  /* 0x00000400071a7890 */ /* 0x000fc4000fffe03f */
[----:B------:R-:W-:Y:S01]  /*30a0*/  UMOV UR16, UR7 ;  /* 0x0000000700107c82 */ /* 0x000fe20008000000 */
[----:B------:R-:W-:Y:S01]  /*30b0*/  UMOV UR17, 0x80000020 ;  /* 0x8000002000117882 */ /* 0x000fe20000000000 */
[----:B------:R-:W-:Y:S01]  /*30c0*/  UMOV UR18, UR8 ;  /* 0x0000000800127c82 */ /* 0x000fe20008000000 */
[----:B------:R-:W-:Y:S01]  /*30d0*/  UMOV UR19, 0x80000020 ;  /* 0x8000002000137882 */ /* 0x000fe20000000000 */
[----:B------:R-:W-:Y:S01]  /*30e0*/  UIADD3 UR27, UR7, 0x600, URZ ;  /* 0x00000600071b7890 */ /* 0x000fe2000fffe03f */
[----:B------:R-:W-:Y:S01]  /*30f0*/  QGMMA.64x64x32.F32.E4M3.E4M3 R120, gdesc[UR16], R120, UP0 ;  /* 0x00e00000107879f3 */ /* 0x000fe2000bf00878 */
        /* <DEDUP_REMOVED lines=9> */
[----:B------:R-:W-:-:S02]  /*3190*/  UMOV UR17, 0x80000020 ;  /* 0x8000002000117882 */ /* 0x000fc40000000000 */
[----:B------:R-:W-:Y:S01]  /*31a0*/  QGMMA.64x64x32.F32.E4M3.E4M3 R24, gdesc[UR16], R24, UP0 ;  /* 0x00e00000101879f3 */ /* 0x000fe2000bf00818 */
[----:B------:R-:W-:Y:S02]  /*31b0*/  UIADD3 UR16, UR7, 0x2, URZ ;  /* 0x0000000207107890 */ /* 0x000fe4000fffe03f */
[----:B------:R-:W-:Y:S02]  /*31c0*/  UIADD3 UR18, UR8, 0x2, URZ ;  /* 0x0000000208127890 */ /* 0x000fe4000fffe03f */
[----:B------:R-:W-:Y:S01]  /*31d0*/  UIADD3 UR8, UR7, 0x202, URZ ;  /* 0x0000020207087890 */ /* 0x000fe2000fffe03f */
[----:B------:R-:W-:Y:S01]  /*31e0*/  UMOV UR17, 0x80000020 ;  /* 0x8000002000117882 */ /* 0x000fe20000000000 */
[----:B------:R-:W-:Y:S01]  /*31f0*/  UMOV UR19, 0x80000020 ;  /* 0x8000002000137882 */ /* 0x000fe20000000000 */
[----:B------:R-:W-:Y:S02]  /*3200*/  UIADD3 UR7, UR7, 0x602, URZ ;  /* 0x0000060207077890 */ /* 0x000fe4000fffe03f */
[----:B------:R-:W-:-:S02]  /*3210*/  UISETP.NE.AND UP0, UPT, UR6, UR28, UPT ;  /* 0x0000001c0600728c */ /* 0x000fc4000bf05270 */
[----:B------:R-:W-:Y:S01]  /*3220*/  QGMMA.64x64x32.F32.E4M3.E4M3 R120, gdesc[UR16], R120 ;  /* 0x00e00000107879f3 */ /* 0x000fe20008700878 */
[----:B------:R-:W-:Y:S01]  /*3230*/  UMOV UR16, UR8 ;  /* 0x0000000800107c82 */ /* 0x000fe20008000000 */
[----:B------:R-:W-:Y:S02]  /*3240*/  UMOV UR17, 0x80000020 ;  /* 0x8000002000117882 */ /* 0x000fe40000000000 */
[----:B------:R-:W-:Y:S01]  /*3250*/  QGMMA.64x64x32.F32.E4M3.E4M3 R88, gdesc[UR16], R88 ;  /* 0x00e00000105879f3 */ /* 0x000fe20008700858 */
[----:B------:R-:W-:Y:S01]  /*3260*/  UMOV UR16, UR25 ;  /* 0x0000001900107c82 */ /* 0x000fe20008000000 */
[----:B------:R-:W-:Y:S02]  /*3270*/  UMOV UR17, 0x80000020 ;  /* 0x8000002000117882 */ /* 0x000fe40000000000 */
[----:B------:R-:W-:Y:S01]  /*3280*/  QGMMA.64x64x32.F32.E4M3.E4M3 R56, gdesc[UR16], R56 ;  /* 0x00e00000103879f3 */ /* 0x000fe20008700838 */
[----:B------:R-:W-:Y:S01]  /*3290*/  UMOV UR16, UR7 ;  /* 0x0000000700107c82 */ /* 0x000fe20008000000 */
[----:B------:R-:W-:Y:S01]  /*32a0*/  UMOV UR17, 0x80000020 ;  /* 0x8000002000117882 */ /* 0x000fe20000000000 */
[----:B------:R-:W-:Y:S01]  /*32b0*/  USEL UR7, URZ, 0x1, UP0 ;  /* 0x000000013f077887 */ /* 0x000fe20008000000 */
[----:B------:R-:W-:Y:S05]  /*32c0*/  QGMMA.64x64x32.F32.E4M3.E4M3 R24, gdesc[UR16], R24, gsb0 ;  /* 0x00e00000101879f3 */ /* 0x000fea0008000818 */
[----:B------:R-:W-:Y:S01]  /*32d0*/  ISETP.NE.AND P0, PT, RZ, UR7, PT ;  /* 0x00000007ff007c0c */ /* 0x000fe2000bf05270 */
[----:B------:R-:W-:-:S12]  /*32e0*/  WARPGROUP.DEPBAR.LE gsb0, 0x1 ;  /* 0x00008000000079c5 */ /* 0x000fd80000010100 */
[----:B------:R-:W-:Y:S05]  /*32f0*/  @!P0 BRA `(.L_x_24) ;  /* 0x0000000c00888947 */ /* 0x000fea0003800000 */
[----:B------:R-:W-:Y:S02]  /*3300*/  WARPGROUP.DEPBAR.LE gsb0, 0x0 ;  /* 0x00008000000079c5 */ /* 0x000fe40000010000 */
[----:B------:R-:W-:-:S01]  /*3310*/  FADD R226, R120, R226 ;  /* 0x000000e278e27221 */ /* 0x000fc20000000000 */
[----:B------:R1:W-:Y:S01]  /*3320*/  STL [R1+0x90], R227 ;  /* 0x000090e301007387 */ /* 0x0003e20000100800 */
[----:B------:R-:W-:-:S01]  /*3330*/  FADD R225, R121, R225 ;  /* 0x000000e179e17221 */ /* 0x000fc20000000000 */
[----:B------:R-:W-:Y:S01]  /*3340*/  FADD R224, R122, R224 ;  /* 0x000000e07ae07221 */ /* 0x000fe20000000000 */
[----:B------:R-:W-:-:S01]  /*3350*/  FADD R223, R123, R223 ;  /* 0x000000df7bdf7221 */ /* 0x000fc20000000000 */
[----:B------:R-:W-:Y:S01]  /*3360*/  FADD R222, R124, R222 ;  /* 0x000000de7cde7221 */ /* 0x000fe20000000000 */
[----:B-1----:R-:W4:Y:S04]  /*3370*/  LDL.LU R227, [R1+0x34] ;  /* 0x0000340001e37983 */ /* 0x002f280000300800 */
[----:B-----5:R1:W-:Y:S01]  /*3380*/  STL [R1+0x8c], R0 ;  /* 0x00008c0001007387 */ /* 0x0203e20000100800 */
[----:B------:R-:W-:-:S01]  /*3390*/  FADD R221, R125, R221 ;  /* 0x000000dd7ddd7221 */ /* 0x000fc20000000000 */
[----:B------:R-:W-:-:S02]  /*33a0*/  FADD R220, R126, R220 ;  /* 0x000000dc7edc7221 */ /* 0x000fc40000000000 */
[----:B-1----:R-:W2:Y:S04]  /*33b0*/  LDL.LU R0, [R1+0x30] ;  /* 0x0000300001007983 */ /* 0x002ea80000300800 */
[----:B------:R1:W-:Y:S01]  /*33c0*/  STL [R1+0x94], R226 ;  /* 0x000094e201007387 */ /* 0x0003e20000100800 */
[----:B------:R-:W-:-:S03]  /*33d0*/  FADD R219, R127, R219 ;  /* 0x000000db7fdb7221 */ /* 0x000fc60000000000 */
[----:B-1----:R-:W3:Y:S04]  /*33e0*/  LDL.LU R226, [R1+0x2c] ;  /* 0x00002c0001e27983 */ /* 0x002ee80000300800 */
        /* <DEDUP_REMOVED lines=12> */
[----:B------:R1:W-:Y:S04]  /*34b0*/  STL [R1+0xa8], R221 ;  /* 0x0000a8dd01007387 */ /* 0x0003e80000100800 */
        /* <DEDUP_REMOVED lines=12> */
[----:B-1----:R-:W3:Y:S01]  /*3580*/  LDL.LU R215, [R1] ;  /* 0x0000000001d77983 */ /* 0x002ee20000300800 */
[----:B------:R-:W-:-:S01]  /*3590*/  FADD R214, R132, R214 ;  /* 0x000000d684d67221 */ /* 0x000fc20000000000 */
[----:B------:R-:W-:Y:S01]  /*35a0*/  FADD R213, R133, R213 ;  /* 0x000000d585d57221 */ /* 0x000fe20000000000 */
[----:B------:R-:W-:-:S01]  /*35b0*/  FADD R212, R134, R212 ;  /* 0x000000d486d47221 */ /* 0x000fc20000000000 */
[----:B------:R-:W-:Y:S01]  /*35c0*/  FADD R211, R135, R211 ;  /* 0x000000d387d37221 */ /* 0x000fe20000000000 */
[----:B------:R-:W-:-:S01]  /*35d0*/  FADD R210, R136, R210 ;  /* 0x000000d288d27221 */ /* 0x000fc20000000000 */
[----:B------:R-:W-:Y:S01]  /*35e0*/  STL [R1+0xc4], R214 ;  /* 0x0000c4d601007387 */ /* 0x000fe20000100800 */
[----:B------:R-:W-:-:S01]  /*35f0*/  FADD R209, R137, R209 ;  /* 0x000000d189d17221 */ /* 0x000fc20000000000 */
[----:B------:R-:W-:Y:S01]  /*3600*/  FADD R208, R138, R208 ;  /* 0x000000d08ad07221 */ /* 0x000fe20000000000 */
[----:B------:R-:W-:-:S01]  /*3610*/  FADD R207, R139, R207 ;  /* 0x000000cf8bcf7221 */ /* 0x000fc20000000000 */
[----:B------:R-:W-:Y:S01]  /*3620*/  STL [R1+0xc8], R213 ;  /* 0x0000c8d501007387 */ /* 0x000fe20000100800 */
[----:B------:R-:W-:-:S01]  /*3630*/  FADD R206, R140, R206 ;  /* 0x000000ce8cce7221 */ /* 0x000fc20000000000 */
[----:B------:R-:W-:Y:S01]  /*3640*/  FADD R205, R141, R205 ;  /* 0x000000cd8dcd7221 */ /* 0x000fe20000000000 */
[----:B------:R-:W-:-:S01]  /*3650*/  FADD R204, R142, R204 ;  /* 0x000000cc8ecc7221 */ /* 0x000fc20000000000 */
[----:B------:R1:W-:Y:S01]  /*3660*/  STL [R1+0xcc], R212 ;  /* 0x0000ccd401007387 */ /* 0x0003e20000100800 */
[----:B------:R-:W-:-:S01]  /*3670*/  FADD R203, R143, R203 ;  /* 0x000000cb8fcb7221 */ /* 0x000fc20000000000 */
[----:B------:R-:W-:Y:S01]  /*3680*/  FADD R202, R144, R202 ;  /* 0x000000ca90ca7221 */ /* 0x000fe20000000000 */
        /* <DEDUP_REMOVED lines=72> */
[----:B----4-:R-:W-:-:S01]  /*3b10*/  FADD R227, R38, R227 ;  /* 0x000000e326e37221 */ /* 0x010fc20000000000 */
[----:B--2---:R-:W-:Y:S01]  /*3b20*/  FADD R0, R37, R0 ;  /* 0x0000000025007221 */ /* 0x004fe20000000000 */
[----:B---3--:R-:W-:-:S01]  /*3b30*/  FADD R226, R36, R226 ;  /* 0x000000e224e27221 */ /* 0x008fc20000000000 */
        /* <DEDUP_REMOVED lines=10> */
[----:B------:R-:W-:-:S05]  /*3be0*/  FADD R215, R25, R215 ;  /* 0x000000d719d77221 */ /* 0x000fca0000000000 */
[----:B------:R2:W-:Y:S04]  /*3bf0*/  STL [R1], R215 ;  /* 0x000000d701007387 */ /* 0x0005e80000100800 */
[----:B------:R3:W-:Y:S04]  /*3c00*/  STL [R1+0x4], R216 ;  /* 0x000004d801007387 */ /* 0x0007e80000100800 */
        /* <DEDUP_REMOVED lines=9> */
[----:B-1----:R-:W4:Y:S04]  /*3ca0*/  LDL.LU R212, [R1+0x38] ;  /* 0x0000380001d47983 */ /* 0x002f280000300800 */
[----:B------:R1:W-:Y:S04]  /*3cb0*/  STL [R1+0x2c], R226 ;  /* 0x00002ce201007387 */ /* 0x0003e80000100800 */
[----:B------:R-:W4:Y:S04]  /*3cc0*/  LDL.LU R213, [R1+0x3c] ;  /* 0x00003c0001d57983 */ /* 0x000f280000300800 */
[----:B------:R-:W-:Y:S04]  /*3cd0*/  STL [R1+0x30], R0 ;  /* 0x0000300001007387 */ /* 0x000fe80000100800 */
[----:B------:R-:W4:Y:S04]  /*3ce0*/  LDL.LU R214, [R1+0x40] ;  /* 0x0000400001d67983 */ /* 0x000f280000300800 */
[----:B------:R1:W-:Y:S04]  /*3cf0*/  STL [R1+0x34], R227 ;  /* 0x000034e301007387 */ /* 0x0003e80000100800 */
[----:B--2---:R-:W2:Y:S04]  /*3d00*/  LDL.LU R215, [R1+0x44] ;  /* 0x0000440001d77983 */ /* 0x004ea80000300800 */
[----:B---3--:R-:W3:Y:S04]  /*3d10*/  LDL.LU R216, [R1+0x48] ;  /* 0x0000480001d87983 */ /* 0x008ee80000300800 */
[----:B----4-:R-:W4:Y:S04]  /*3d20*/  LDL.LU R217, [R1+0x4c] ;  /* 0x00004c0001d97983 */ /* 0x010f280000300800 */
[----:B0-----:R-:W4:Y:S04]  /*3d30*/  LDL.LU R218, [R1+0x50] ;  /* 0x0000500001da7983 */ /* 0x001f280000300800 */
[----:B------:R-:W4:Y:S04]  /*3d40*/  LDL.LU R219, [R1+0x54] ;  /* 0x0000540001db7983 */ /* 0x000f280000300800 */
[----:B------:R-:W4:Y:S04]  /*3d50*/  LDL.LU R220, [R1+0x58] ;  /* 0x0000580001dc7983 */ /* 0x000f280000300800 */
[----:B------:R-:W4:Y:S04]  /*3d60*/  LDL.LU R221, [R1+0x5c] ;  /* 0x00005c0001dd7983 */ /* 0x000f280000300800 */
[----:B------:R-:W4:Y:S04]  /*3d70*/  LDL.LU R222, [R1+0x60] ;  /* 0x0000600001de7983 */ /* 0x000f280000300800 */
[----:B------:R-:W4:Y:S04]  /*3d80*/  LDL.LU R223, [R1+0x64] ;  /* 0x0000640001df7983 */ /* 0x000f280000300800 */
[----:B------:R-:W4:Y:S04]  /*3d90*/  LDL.LU R224, [R1+0x68] ;  /* 0x0000680001e07983 */ /* 0x000f280000300800 */
[----:B------:R-:W4:Y:S04]  /*3da0*/  LDL.LU R225, [R1+0x6c] ;  /* 0x00006c0001e17983 */ /* 0x000f280000300800 */
[----:B-1----:R-:W4:Y:S04]  /*3db0*/  LDL.LU R226, [R1+0x70] ;  /* 0x0000700001e27983 */ /* 0x002f280000300800 */
[----:B------:R-:W4:Y:S04]  /*3dc0*/  LDL.LU R227, [R1+0x74] ;  /* 0x0000740001e37983 */ /* 0x000f280000300800 */
[----:B------:R-:W4:Y:S01]  /*3dd0*/  LDL.LU R0, [R1+0x78] ;  /* 0x0000780001007983 */ /* 0x000f220000300800 */
[----:B------:R-:W-:-:S05]  /*3de0*/  FADD R212, R39, R212 ;  /* 0x000000d427d47221 */ /* 0x000fca0000000000 */
[----:B------:R0:W-:Y:S01]  /*3df0*/  STL [R1+0x38], R212 ;  /* 0x000038d401007387 */ /* 0x0001e20000100800 */
[----:B------:R-:W-:-:S03]  /*3e00*/  FADD R213, R40, R213 ;  /* 0x000000d528d57221 */ /* 0x000fc60000000000 */
[----:B0-----:R1:W5:Y:S01]  /*3e10*/  LDL.LU R212, [R1+0xcc] ;  /* 0x0000cc0001d47983 */ /* 0x0013620000300800 */
[----:B------:R-:W-:-:S03]  /*3e20*/  FADD R214, R41, R214 ;  /* 0x000000d629d67221 */ /* 0x000fc60000000000 */
[----:B------:R0:W-:Y:S01]  /*3e30*/  STL [R1+0x3c], R213 ;  /* 0x00003cd501007387 */ /* 0x0001e20000100800 */
[----:B--2---:R-:W-:-:S01]  /*3e40*/  FADD R215, R42, R215 ;  /* 0x000000d72ad77221 */ /* 0x004fc20000000000 */
[----:B---3--:R-:W-:Y:S02]  /*3e50*/  FADD R216, R43, R216 ;  /* 0x000000d82bd87221 */ /* 0x008fe40000000000 */
[----:B0-----:R1:W5:Y:S01]  /*3e60*/  LDL.LU R213, [R1+0xc8] ;  /* 0x0000c80001d57983 */ /* 0x0013620000300800 */
[----:B----4-:R-:W-:-:S03]  /*3e70*/  FADD R217, R44, R217 ;  /* 0x000000d92cd97221 */ /* 0x010fc60000000000 */
[----:B------:R0:W-:Y:S01]  /*3e80*/  STL [R1+0x40], R214 ;  /* 0x000040d601007387 */ /* 0x0001e20000100800 */
[----:B------:R-:W-:-:S03]  /*3e90*/  FADD R218, R45, R218 ;  /* 0x000000da2dda7221 */ /* 0x000fc60000000000 */
[----:B0-----:R1:W5:Y:S01]  /*3ea0*/  LDL.LU R214, [R1+0xc4] ;  /* 0x0000c40001d67983 */ /* 0x0013620000300800 */
[----:B------:R-:W-:-:S03]  /*3eb0*/  FADD R219, R46, R219 ;  /* 0x000000db2edb7221 */ /* 0x000fc60000000000 */
[----:B------:R0:W-:Y:S01]  /*3ec0*/  STL [R1+0x44], R215 ;  /* 0x000044d701007387 */ /* 0x0001e20000100800 */
[----:B------:R-:W-:-:S01]  /*3ed0*/  FADD R220, R47, R220 ;  /* 0x000000dc2fdc7221 */ /* 0x000fc20000000000 */
[----:B------:R-:W-:Y:S02]  /*3ee0*/  FADD R221, R48, R221 ;  /* 0x000000dd30dd7221 */ /* 0x000fe40000000000 */
[----:B0-----:R1:W5:Y:S04]  /*3ef0*/  LDL.LU R215, [R1+0xc0] ;  /* 0x0000c00001d77983 */ /* 0x0013680000300800 */
[----:B------:R0:W-:Y:S01]  /*3f00*/  STL [R1+0x48], R216 ;  /* 0x000048d801007387 */ /* 0x0001e20000100800 */
[----:B------:R-:W-:-:S01]  /*3f10*/  FADD R222, R49, R222 ;  /* 0x000000de31de7221 */ /* 0x000fc20000000000 */
[----:B------:R-:W-:-:S02]  /*3f20*/  FADD R223, R50, R223 ;  /* 0x000000df32df7221 */ /* 0x000fc40000000000 */
[----:B0-----:R1:W5:Y:S04]  /*3f30*/  LDL.LU R216, [R1+0xbc] ;  /* 0x0000bc0001d87983 */ /* 0x0013680000300800 */
[----:B------:R0:W-:Y:S01]  /*3f40*/  STL [R1+0x4c], R217 ;  /* 0x00004cd901007387 */ /* 0x0001e20000100800 */
[----:B------:R-:W-:-:S03]  /*3f50*/  FADD R224, R51, R224 ;  /* 0x000000e033e07221 */ /* 0x000fc60000000000 */
        /* <DEDUP_REMOVED lines=13> */
[----:B------:R0:W-:Y:S04]  /*4030*/  STL [R1+0x60], R222 ;  /* 0x000060de01007387 */ /* 0x0001e80000100800 */
        /* <DEDUP_REMOVED lines=12> */
[----:B0-----:R1:W5:Y:S01]  /*4100*/  LDL.LU R0, [R1+0x8c] ;  /* 0x00008c0001007983 */ /* 0x0013620000300800 */
[----:B------:R-:W-:-:S05]  /*4110*/  UMOV UR6, URZ ;  /* 0x0000003f00067c82 */ /* 0x000fca0008000000 */
.L_x_24:
[----:B------:R-:W-:Y:S05]  /*4120*/  @!P1 BRA `(.L_x_25) ;  /* 0x0000000000049947 */ /* 0x000fea0003800000 */
[----:B------:R-:W-:Y:S01]  /*4130*/  BPT.TRAP 0x1 ;  /* 0x000000040000795c */ /* 0x000fe20000300000 */
.L_x_25:
[----:B------:R-:W-:Y:S02]  /*4140*/  UISETP.GT.U32.AND UP0, UPT, UR13, 0x1, UPT ;  /* 0x000000010d00788c */ /* 0x000fe4000bf04070 */
[----:B------:R-:W-:-:S04]  /*4150*/  ULEA UR8, UR24, UR11, 0x3 ;  /* 0x0000000b18087291 */ /* 0x000fc8000f8e183f */
[----:B------:R-:W-:Y:S01]  /*4160*/  UIADD3 UR8, UR8, 0x30, URZ ;  /* 0x0000003008087890 */ /* 0x000fe2000fffe03f */
[----:B------:R-:W-:-:S03]  /*4170*/  PLOP3.LUT P0, PT, PT, PT, UP0, 0x80, 0x0 ;  /* 0x000000000000781c */ /* 0x000fc60003f0f008 */
[----:B------:R-:W-:-:S09]  /*4180*/  UPRMT UR8, URZ, 0x654, UR8 ;  /* 0x000006543f087896 */ /* 0x000fd20008000008 */
[----:B------:R-:W-:Y:S01]  /*4190*/  SYNCS.ARRIVE.TRANS64.RED.A1T0 RZ, [UR8], RZ ;  /* 0x000000ffffff79a7 */ /* 0x000fe20008100408 */
[----:B------:R-:W-:Y:S05]  /*41a0*/  @P0 BRA `(.L_x_26) ;  /* 0x0000000000040947 */ /* 0x000fea0003800000 */
[----:B------:R-:W-:Y:S01]  /*41b0*/  BPT.TRAP 0x1 ;  /* 0x000000040000795c */ /* 0x000fe20000300000 */
.L_x_26:
[----:B------:R-:W-:Y:S01]  /*41c0*/  UIADD3 UR23, UR23, 0x1, URZ ;  /* 0x0000000117177890 */ /* 0x000fe2000fffe03f */
[C---:B------:R-:W-:Y:S01]  /*41d0*/  ISETP.GT.AND P0, PT, R228.reuse, 0x1, PT ;  /* 0x00000001e400780c */ /* 0x040fe20003f04270 */
[----:B------:R-:W-:Y:S01]  /*41e0*/  UIADD3 UR24, UR24, 0x1, URZ ;  /* 0x0000000118187890 */ /* 0x000fe2000fffe03f */
[----:B------:R-:W-:Y:S01]  /*41f0*/  VIADD R228, R228, 0xffffffff ;  /* 0xffffffffe4e47836 */ /* 0x000fe20000000000 */
[----:B------:R-:W-:Y:S02]  /*4200*/  UISETP.NE.AND UP0, UPT, UR23, 0x6, UPT ;  /* 0x000000061700788c */ /* 0x000fe4000bf05270 */
[----:B------:R-:W-:Y:S02]  /*4210*/  UISETP.NE.AND UP1, UPT, UR24, 0x6, UPT ;  /* 0x000000061800788c */ /* 0x000fe4000bf25270 */
[----:B------:R-:W-:Y:S02]  /*4220*/  USEL UR8, URZ, 0x1, UP0 ;  /* 0x000000013f087887 */ /* 0x000fe40008000000 */
[----:B------:R-:W-:-:S02]  /*4230*/  USEL UR23, UR23, URZ, UP0 ;  /* 0x0000003f17177287 */ /* 0x000fc40008000000 */
[----:B------:R-:W-:Y:S02]  /*4240*/  USEL UR24, UR24, URZ, UP1 ;  /* 0x0000003f18187287 */ /* 0x000fe40008800000 */
[----:B-----5:R-:W-:Y:S01]  /*4250*/  LOP3.LUT R227, R227, UR8, RZ, 0x3c, !PT ;  /* 0x00000008e3e37c12 */ /* 0x020fe2000f8e3cff */
[----:B------:R-:W-:Y:S01]  /*4260*/  UMOV UR8, 0x1 ;  /* 0x0000000100087882 */ /* 0x000fe20000000000 */
[----:B------:R-:W-:Y:S08]  /*4270*/  @P0 BRA `(.L_x_27) ;  /* 0xffffffec00180947 */ /* 0x000ff0000383ffff */
.L_x_19:
[----:B------:R-:W-:-:S04]  /*4280*/  UISETP.NE.AND UP0, UPT, UR6, URZ, UPT ;  /* 0x0000003f0600728c */ /* 0x000fc8000bf05270 */
[----:B------:R-:W-:-:S06]  /*4290*/  USEL UR6, URZ, 0x1, !UP0 ;  /* 0x000000013f067887 */ /* 0x000fcc000c000000 */
[----:B------:R-:W-:-:S13]  /*42a0*/  ISETP.NE.AND P0, PT, RZ, UR6, PT ;  /* 0x00000006ff007c0c */ /* 0x000fda000bf05270 */
[----:B------:R-:W-:Y:S05]  /*42b0*/  @!P0 BRA `(.L_x_28) ;  /* 0x0000000c00f08947 */ /* 0x000fea0003800000 */
[----:B------:R-:W4:Y:S04]  /*42c0*/  LDL.LU R227, [R1+0x2c] ;  /* 0x00002c0001e37983 */ /* 0x000f280000300800 */
[----:B------:R0:W-:Y:S04]  /*42d0*/  STL [R1+0x8c], R0 ;  /* 0x00008c0001007387 */ /* 0x0001e80000100800 */
[----:B0-----:R-:W2:Y:S04]  /*42e0*/  LDL.LU R0, [R1+0x74] ;  /* 0x0000740001007983 */ /* 0x001ea80000300800 */
[----:B--2---:R0:W-:Y:S04]  /*42f0*/  STL [R1+0x90], R0 ;  /* 0x0000900001007387 */ /* 0x0041e80000100800 */
        /* <DEDUP_REMOVED lines=33> */
[----:B--2---:R4:W-:Y:S02]  /*4510*/  STL [R1+0xd4], R0 ;  /* 0x0000d40001007387 */ /* 0x0049e40000100800 */
[----:B----4-:R-:W-:-:S05]  /*4520*/  IMAD.MOV.U32 R0, RZ, RZ, R227 ;  /* 0x000000ffff007224 */ /* 0x010fca00078e00e3 */
        /* <DEDUP_REMOVED lines=21> */
[----:B0-----:R-:W2:Y:S01]  /*4680*/  LDL.LU R0, [R1] ;  /* 0x0000000001007983 */ /* 0x001ea20000300800 */
[----:B------:R-:W-:-:S03]  /*4690*/  WARPGROUP.DEPBAR.LE gsb0, 0x0 ;  /* 0x00008000000079c5 */ /* 0x000fc60000010000 */
[----:B------:R-:W4:Y:S01]  /*46a0*/  LDL.LU R227, [R1+0x78] ;  /* 0x0000780001e37983 */ /* 0x000f220000300800 */
[----:B------:R-:W-:Y:S01]  /*46b0*/  FADD R226, R120, R226 ;  /* 0x000000e278e27221 */ /* 0x000fe20000000000 */
        /* <DEDUP_REMOVED lines=96> */
[----:B--2---:R-:W-:-:S05]  /*4cc0*/  FADD R0, R25, R0 ;  /* 0x0000000019007221 */ /* 0x004fca0000000000 */
[----:B------:R0:W-:Y:S04]  /*4cd0*/  STL [R1], R0 ;  /* 0x0000000001007387 */ /* 0x0001e80000100800 */
[----:B0-----:R-:W2:Y:S02]  /*4ce0*/  LDL.LU R0, [R1+0x100] ;  /* 0x0001000001007983 */ /* 0x001ea40000300800 */
[----:B--2---:R-:W-:-:S05]  /*4cf0*/  FADD R0, R26, R0 ;  /* 0x000000001a007221 */ /* 0x004fca0000000000 */
[----:B------:R0:W-:Y:S04]  /*4d00*/  STL [R1+0x4], R0 ;  /* 0x0000040001007387 */ /* 0x0001e80000100800 */
        /* <DEDUP_REMOVED lines=81> */
[----:B0-----:R-:W2:Y:S01]  /*5220*/  LDL.LU R0, [R1+0x90] ;  /* 0x0000900001007983 */ /* 0x001ea20000300800 */
[----:B----4-:R-:W-:Y:S01]  /*5230*/  FADD R227, R227, R55 ;  /* 0x00000037e3e37221 */ /* 0x010fe20000000000 */
[----:B--2---:R-:W-:-:S05]  /*5240*/  FADD R0, R54, R0 ;  /* 0x0000000036007221 */ /* 0x004fca0000000000 */
[----:B------:R0:W-:Y:S04]  /*5250*/  STL [R1+0x74], R0 ;  /* 0x0000740001007387 */ /* 0x0001e80000100800 */
[----:B0-----:R4:W5:Y:S04]  /*5260*/  LDL.LU R0, [R1+0x8c] ;  /* 0x00008c0001007983 */ /* 0x0019680000300800 */
[----:B------:R4:W-:Y:S02]  /*5270*/  STL [R1+0x78], R227 ;  /* 0x000078e301007387 */ /* 0x0009e40000100800 */
.L_x_28:
[----:B------:R-:W-:Y:S02]  /*5280*/  WARPGROUP.DEPBAR.LE gsb0, 0x0 ;  /* 0x00008000000079c5 */ /* 0x000fe40000010000 */
[----:B------:R-:W0:Y:S02]  /*5290*/  LDC R24, c[0x0][0x28c] ;  /* 0x0000a300ff187b82 */ /* 0x000e240000000800 */
[----:B0-----:R-:W-:-:S13]  /*52a0*/  ISETP.GE.AND P0, PT, R24, 0x1, PT ;  /* 0x000000011800780c */ /* 0x001fda0003f06270 */
[----:B------:R-:W-:Y:S05]  /*52b0*/  @!P0 BRA `(.L_x_29) ;  /* 0x0000000000488947 */ /* 0x000fea0003800000 */
[----:B------:R-:W-:-:S06]  /*52c0*/  UISETP.NE.AND UP0, UPT, UR22, 0x3, UPT ;  /* 0x000000031600788c */ /* 0x000fcc000bf05270 */
[----:B------:R-:W-:-:S13]  /*52d0*/  PLOP3.LUT P0, PT, PT, PT, UP0, 0x80, 0x0 ;  /* 0x000000000000781c */ /* 0x000fda0003f0f008 */
[----:B------:R-:W-:Y:S05]  /*52e0*/  @!P0 BRA `(.L_x_30) ;  /* 0x0000000000048947 */ /* 0x000fea0003800000 */
[----:B------:R-:W-:Y:S01]  /*52f0*/  BPT.TRAP 0x1 ;  /* 0x000000040000795c */ /* 0x000fe20000300000 */
.L_x_30:
[----:B------:R-:W-:-:S04]  /*5300*/  UISETP.LT.AND UP0, UPT, UR9, 0x1, UPT ;  /* 0x000000010900788c */ /* 0x000fc8000bf01270 */
[----:B------:R-:W-:Y:S02]  /*5310*/  USEL UR8, UR9, 0x1, UP0 ;  /* 0x0000000109087887 */ /* 0x000fe40008000000 */
[----:B------:R-:W-:Y:S02]  /*5320*/  UISETP.GT.U32.AND UP0, UPT, UR13, 0x1, UPT ;  /* 0x000000010d00788c */ /* 0x000fe4000bf04070 */
[----:B------:R-:W-:-:S04]  /*5330*/  UIADD3 UR8, UR5, UR9, -UR8 ;  /* 0x0000000905087290 */ /* 0x000fc8000fffe808 */
[----:B------:R-:W-:Y:S01]  /*5340*/  UIMAD.WIDE.U32 UR6, UR8, -0x55555555, URZ ;  /* 0xaaaaaaab080678a5 */ /* 0x000fe2000f8e003f */
[----:B------:R-:W-:-:S03]  /*5350*/  PLOP3.LUT P0, PT, PT, PT, UP0, 0x80, 0x0 ;  /* 0x000000000000781c */ /* 0x000fc60003f0f008 */
[----:B------:R-:W-:-:S04]  /*5360*/  USHF.R.U32.HI UR6, URZ, 0x2, UR7 ;  /* 0x000000023f067899 */ /* 0x000fc80008011607 */
[----:B------:R-:W-:-:S04]  /*5370*/  UIMAD UR8, UR6, -0x6, UR8 ;  /* 0xfffffffa060878a4 */ /* 0x000fc8000f8e0208 */
[----:B------:R-:W-:-:S04]  /*5380*/  ULEA UR8, UR8, UR11, 0x3 ;  /* 0x0000000b08087291 */ /* 0x000fc8000f8e183f */
[----:B------:R-:W-:-:S04]  /*5390*/  UIADD3 UR8, UR8, 0x30, URZ ;  /* 0x0000003008087890 */ /* 0x000fc8000fffe03f */
[----:B------:R-:W-:-:S09]  /*53a0*/  UPRMT UR8, URZ, 0x654, UR8 ;  /* 0x000006543f087896 */ /* 0x000fd20008000008 */
[----:B------:R-:W-:Y:S01]  /*53b0*/  SYNCS.ARRIVE.TRANS64.RED.A1T0 RZ, [UR8], RZ ;  /* 0x000000ffffff79a7 */ /* 0x000fe20008100408 */
[----:B------:R-:W-:Y:S05]  /*53c0*/  @P0 BRA `(.L_x_29) ;  /* 0x0000000000040947 */ /* 0x000fea0003800000 */
[----:B------:R-:W-:Y:S01]  /*53d0*/  BPT.TRAP 0x1 ;  /* 0x000000040000795c */ /* 0x000fe20000300000 */
.L_x_29:
[----:B------:R0:W-:Y:S01]  /*53e0*/  STL [R1+0x90], R2 ;  /* 0x0000900201007387 */ /* 0x0001e20000100800 */
[----:B------:R-:W1:Y:S01]  /*53f0*/  LDC R28, c[0x0][0x288] ;  /* 0x0000a200ff1c7b82 */ /* 0x000e620000000800 */
[----:B------:R-:W-:Y:S02]  /*5400*/  USHF.R.S32.HI UR10, URZ, 0x1f, UR12 ;  /* 0x0000001f3f0a7899 */ /* 0x000fe4000801140c */
[----:B------:R-:W-:Y:S01]  /*5410*/  UISETP.GE.U32.AND UP1, UPT, UR9, 0x6, UPT ;  /* 0x000000060900788c */ /* 0x000fe2000bf26070 */
[----:B------:R-:W-:Y:S01]  /*5420*/  ULDC.64 UR16, c[0x0][0x5d0] ;  /* 0x0001740000107ab9 */ /* 0x000fe20000000a00 */
[----:B0-----:R-:W2:Y:S04]  /*5430*/  LDL.LU R2, [R1+0x84] ;  /* 0x0000840001027983 */ /* 0x001ea80000300800 */
[----:B-----5:R0:W-:Y:S04]  /*5440*/  STL [R1+0x8c], R0 ;  /* 0x00008c0001007387 */ /* 0x0201e80000100800 */
[----:B----4-:R-:W4:Y:S01]  /*5450*/  LDL.LU R227, [R1+0x88] ;  /* 0x0000880001e37983 */ /* 0x010f220000300800 */
[----:B0-----:R-:W0:Y:S02]  /*5460*/  S2R R0, SR_TID.X ;  /* 0x0000000000007919 */ /* 0x001e240000002100 */
[----:B0-----:R-:W-:-:S02]  /*5470*/  SHF.R.U32.HI R24, RZ, 0x2, R0 ;  /* 0x00000002ff187819 */ /* 0x001fc40000011600 */
[----:B------:R-:W-:Y:S02]  /*5480*/  LOP3.LUT R26, R0, 0x60, RZ, 0xc0, !PT ;  /* 0x00000060001a7812 */ /* 0x000fe400078ec0ff */
[----:B------:R-:W-:Y:S02]  /*5490*/  SHF.R.U32.HI R27, RZ, 0x7, R0 ;  /* 0x00000007ff1b7819 */ /* 0x000fe40000011600 */
[----:B------:R-:W-:Y:S02]  /*54a0*/  LOP3.LUT R25, R24, 0x7, RZ, 0xc0, !PT ;  /* 0x0000000718197812 */ /* 0x000fe400078ec0ff */
[----:B------:R-:W-:Y:S02]  /*54b0*/  SHF.R.U32.HI R44, RZ, 0x1, R26 ;  /* 0x00000001ff2c7819 */ /* 0x000fe4000001161a */
[----:B------:R-:W-:Y:S02]  /*54c0*/  LOP3.LUT R24, R27, 0x1, RZ, 0xc0, !PT ;  /* 0x000000011b187812 */ /* 0x000fe400078ec0ff */
[----:B------:R-:W-:Y:S01]  /*54d0*/  IADD3 R27, RZ, -R44, -R25 ;  /* 0x8000002cff1b7210 */ /* 0x000fe20007ffe819 */
[----:B------:R-:W-:-:S02]  /*54e0*/  IMAD.SHL.U32 R30, R0, 0x2, RZ ;  /* 0x00000002001e7824 */ /* 0x000fc400078e00ff */
[C---:B------:R-:W-:Y:S02]  /*54f0*/  IMAD.SHL.U32 R26, R24.reuse, 0x40, RZ ;  /* 0x00000040181a7824 */ /* 0x040fe400078e00ff */
[----:B------:R-:W-:Y:S01]  /*5500*/  IMAD R38, R24, -0x40, R27 ;  /* 0xffffffc018267824 */ /* 0x000fe200078e021b */
[----:B------:R-:W-:Y:S01]  /*5510*/  LOP3.LUT R24, R0, 0x3, RZ, 0xc0, !PT ;  /* 0x0000000300187812 */ /* 0x000fe200078ec0ff */
[----:B--2---:R-:W-:Y:S02]  /*5520*/  IMAD.SHL.U32 R29, R2, 0x40, RZ ;  /* 0x00000040021d7824 */ /* 0x004fe400078e00ff */
[----:B------:R0:W5:Y:S04]  /*5530*/  LDL.LU R2, [R1+0x90] ;  /* 0x0000900001027983 */ /* 0x0001680000300800 */
[----:B------:R0:W5:Y:S01]  /*5540*/  LDL.LU R0, [R1+0x8c] ;  /* 0x00008c0001007983 */ /* 0x0001620000300800 */
[----:B------:R-:W-:Y:S01]  /*5550*/  UIADD3 UR5, UR9, UR5, URZ ;  /* 0x0000000509057290 */ /* 0x000fe2000fffe03f */
[----:B----4-:R-:W-:Y:S01]  /*5560*/  IMAD.SHL.U32 R33, R227, 0x200, RZ ;  /* 0x00000200e3217824 */ /* 0x010fe200078e00ff */
[----:B-1----:R-:W-:Y:S01]  /*5570*/  ISETP.GE.AND P0, PT, R29, R28, PT ;  /* 0x0000001c1d00720c */ /* 0x002fe20003f06270 */
[----:B------:R-:W-:-:S02]  /*5580*/  UIMAD UR6, UR10, UR16, URZ ;  /* 0x000000100a0672a4 */ /* 0x000fc4000f8e023f */
[----:B------:R-:W-:Y:S01]  /*5590*/  IMAD.U32 R27, RZ, RZ, UR16 ;  /* 0x00000010ff1b7e24 */ /* 0x000fe2000f8e00ff */
[----:B------:R-:W-:Y:S01]  /*55a0*/  UISETP.GT.U32.AND UP0, UPT, UR5, 0x5, UPT ;  /* 0x000000050500788c */ /* 0x000fe2000bf04070 */
[----:B------:R-:W-:Y:S01]  /*55b0*/  LOP3.LUT R30, R29, 0x6, R30, 0xf8, !PT ;  /* 0x000000061d1e7812 */ /* 0x000fe200078ef81e */
[----:B------:R-:W-:Y:S02]  /*55c0*/  ULDC UR16, c[0x0][0x284] ;  /* 0x0000a10000107ab9 */ /* 0x000fe40000000800 */
[----:B------:R-:W-:Y:S01]  /*55d0*/  UISETP.LT.U32.AND UP0, UPT, UR9, 0x6, UP0 ;  /* 0x000000060900788c */ /* 0x000fe20008701070 */
[----:B------:R-:W-:Y:S01]  /*55e0*/  ISETP.GE.OR P0, PT, R33, UR16, P0 ;  /* 0x0000001021007c0c */ /* 0x000fe20008706670 */
[----:B------:R-:W-:Y:S01]  /*55f0*/  UIMAD UR8, UR12, UR17, UR6 ;  /* 0x000000110c0872a4 */ /* 0x000fe2000f8e0206 */
[--C-:B------:R-:W-:Y:S01]  /*5600*/  SHF.R.S32.HI R31, RZ, 0x1f, R30.reuse ;  /* 0x0000001fff1f7819 */ /* 0x100fe2000001141e */
[----:B------:R-:W-:Y:S02]  /*5610*/  @UP1 UIMAD.WIDE.U32 UR6, UR5, -0x55555555, URZ ;  /* 0xaaaaaaab050618a5 */ /* 0x000fe4000f8e003f */
[----:B------:R-:W-:Y:S01]  /*5620*/  USEL UR11, URZ, 0x1, !UP0 ;  /* 0x000000013f0b7887 */ /* 0x000fe2000c000000 */
[----:B------:R-:W-:Y:S01]  /*5630*/  LOP3.LUT R25, R26, 0x40, R25, 0xe2, !PT ;  /* 0x000000401a197812 */ /* 0x000fe200078ee219 */
[----:B------:R-:W-:Y:S01]  /*5640*/  @UP1 USHF.R.U32.HI UR6, URZ, 0x2, UR7 ;  /* 0x000000023f061899 */ /* 0x000fe20008011607 */
[----:B------:R-:W-:Y:S01]  /*5650*/  IMAD.WIDE.U32 R26, R27, UR12, R30 ;  /* 0x0000000c1b1a7c25 */ /* 0x000fe2000f8e001e */
[----:B------:R-:W-:Y:S01]  /*5660*/  ULOP3.LUT UR4, UR4, UR11, URZ, 0x3c, !UPT ;  /* 0x0000000b04047292 */ /* 0x000fe2000f8e3c3f */
[----:B------:R-:W-:-:S02]  /*5670*/  IADD3 R38, -R33, UR16, R38 ;  /* 0x0000001021267c10 */ /* 0x000fc4000fffe126 */
[----:B------:R-:W-:Y:S01]  /*5680*/  IMAD.WIDE R46, R227, 0x200, RZ ;  /* 0x00000200e32e7825 */ /* 0x000fe200078e02ff */
[----:B------:R-:W-:-:S03]  /*5690*/  @UP1 ULOP3.LUT UR4, UR4, 0x1, UR6, 0x78, !UPT ;  /* 0x0000000104041892 */ /* 0x000fc6000f8e7806 */
[----:B------:R-:W-:Y:S02]  /*56a0*/  IMAD R24, R24, -0x2, R28 ;  /* 0xfffffffe18187824 */ /* 0x000fe400078e021c */
[----:B------:R-:W-:Y:S01]  /*56b0*/  VIADD R27, R27, UR8 ;  /* 0x000000081b1b7c36 */ /* 0x000fe20008000000 */
[----:B------:R-:W-:Y:S01]  /*56c0*/  LOP3.LUT R44, R46, R25, R44, 0xfe, !PT ;  /* 0x000000192e2c7212 */ /* 0x000fe200078efe2c */
[----:B------:R-:W-:Y:S02]  /*56d0*/  IMAD.IADD R36, R24, 0x1, -R29 ;  /* 0x0000000118247824 */ /* 0x000fe400078e0a1d */
[----:B------:R-:W-:Y:S01]  /*56e0*/  IMAD.MOV.U32 R227, RZ, RZ, -0x1 ;  /* 0xffffffffffe37424 */ /* 0x000fe200078e00ff */
[----:B0-----:R-:W-:Y:S06]  /*56f0*/  @P0 BRA `(.L_x_31) ;  /* 0x000000d400240947 */ /* 0x001fec0003800000 */
[----:B------:R-:W0:Y:S01]  /*5700*/  LDC.64 R24, c[0x0][0x5c8] ;  /* 0x00017200ff187b82 */ /* 0x000e220000000a00 */
[----:B------:R-:W-:Y:S01]  /*5710*/  FSETP.NEU.AND P0, PT, RZ, UR21, PT ;  /* 0x00000015ff007c0b */ /* 0x000fe2000bf0d000 */
[----:B------:R-:W-:Y:S06]  /*5720*/  BSSY B0, `(.L_x_31) ;  /* 0x0000d46000007945 */ /* 0x000fec0003800000 */
[----:B------:R-:W1:Y:S01]  /*5730*/  LDC.64 R28, c[0x0][0x5c8] ;  /* 0x00017200ff1c7b82 */ /* 0x000e620000000a00 */
[-C--:B0-----:R-:W-:Y:S02]  /*5740*/  IMAD R32, R47, R24.reuse, RZ ;  /* 0x000000182f207224 */ /* 0x081fe400078e02ff */
[----:B------:R-:W-:-:S04]  /*5750*/  IMAD.WIDE.U32 R26, R44, R24, R26 ;  /* 0x000000182c1a7225 */ /* 0x000fc800078e001a */
[----:B------:R-:W-:Y:S01]  /*5760*/  IMAD R33, R44, R25, R32 ;  /* 0x000000192c217224 */ /* 0x000fe200078e0220 */
[C-C-:B-1----:R-:W-:Y:S01]  /*5770*/  SHF.L.U64.HI R43, R28.reuse, 0x7, R29.reuse ;  /* 0x000000071c2b7819 */ /* 0x142fe2000001021d */
[C---:B------:R-:W-:Y:S01]  /*5780*/  IMAD.SHL.U32 R45, R28.reuse, 0x80, RZ ;  /* 0x000000801c2d7824 */ /* 0x040fe200078e00ff */
[C-C-:B------:R-:W-:Y:S01]  /*5790*/  SHF.L.U64.HI R37, R28.reuse, 0x3, R29.reuse ;  /* 0x000000031c257819 */ /* 0x140fe2000001021d */
[C---:B------:R-:W-:Y:S01]  /*57a0*/  IMAD.SHL.U32 R39, R28.reuse, 0x8, RZ ;  /* 0x000000081c277824 */ /* 0x040fe200078e00ff */
[C---:B------:R-:W-:Y:S01]  /*57b0*/  SHF.L.U64.HI R40, R28.reuse, 0x8, R29 ;  /* 0x000000081c287819 */ /* 0x040fe2000001021d */
[----:B------:R-:W-:Y:S02]  /*57c0*/  IMAD.SHL.U32 R41, R28, 0x100, RZ ;  /* 0x000001001c297824 */ /* 0x000fe400078e00ff */
[----:B------:R-:W-:Y:S01]  /*57d0*/  IMAD.IADD R42, R27, 0x1, R33 ;  /* 0x000000011b2a7824 */ /* 0x000fe200078e0221 */
[----:B------:R-:W-:Y:S06]  /*57e0*/  @!P0 BRA `(.L_x_32) ;  /* 0x0000007800ac8947 */ /* 0x000fec0003800000 */
[----:B------:R-:W-:Y:S01]  /*57f0*/  ULDC.64 UR16, c[0x0][0x5b8] ;  /* 0x00016e0000107ab9 */ /* 0x000fe20000000a00 */
[----:B------:R-:W-:Y:S01]  /*5800*/  ISETP.GE.AND P1, PT, R38, 0x1, PT ;  /* 0x000000012600780c */ /* 0x000fe20003f26270 */
[----:B------:R-:W-:Y:S02]  /*5810*/  UIMAD UR6, UR10, UR16, URZ ;  /* 0x000000100a0672a4 */ /* 0x000fe4000f8e023f */
[----:B------:R-:W-:Y:S01]  /*5820*/  IMAD.U32 R29, RZ, RZ, UR16 ;  /* 0x00000010ff1d7e24 */ /* 0x000fe2000f8e00ff */
[----:B------:R-:W-:Y:S01]  /*5830*/  PRMT R34, RZ, 0x7610, R34 ;  /* 0x00007610ff227816 */ /* 0x000fe20000000022 */
[----:B------:R-:W-:Y:S01]  /*5840*/  ULDC.64 UR10, c[0x0][0x5a8] ;  /* 0x00016a00000a7ab9 */ /* 0x000fe20000000a00 */
[----:B------:R-:W-:Y:S02]  /*5850*/  UIMAD UR6, UR12, UR17, UR6 ;  /* 0x000000110c0672a4 */ /* 0x000fe4000f8e0206 */
[----:B------:R-:W-:Y:S01]  /*5860*/  IMAD.WIDE.U32 R30, R29, UR12, R30 ;  /* 0x0000000c1d1e7c25 */ /* 0x000fe2000f8e001e */
[----:B------:R-:W-:-:S03]  /*5870*/  ISETP.LT.OR P3, PT, R36, 0x1, !P1 ;  /* 0x000000012400780c */ /* 0x000fc60004f61670 */
[----:B------:R-:W-:Y:S02]  /*5880*/  IMAD.MOV.U32 R32, RZ, RZ, R30 ;  /* 0x000000ffff207224 */ /* 0x000fe400078e001e */
[----:B------:R-:W-:Y:S01]  /*5890*/  VIADD R33, R31, UR6 ;  /* 0x000000061f217c36 */ /* 0x000fe20008000000 */
[----:B------:R-:W-:Y:S02]  /*58a0*/  ULDC.64 UR6, c[0x0][0x5b0] ;  /* 0x00016c0000067ab9 */ /* 0x000fe40000000a00 */
[----:B------:R-:W-:Y:S02]  /*58b0*/  IMAD R31, R47, UR6, RZ ;  /* 0x000000062f1f7c24 */ /* 0x000fe4000f8e02ff */
[----:B------:R-:W-:-:S04]  /*58c0*/  IMAD.WIDE.U32 R28, R44, UR6, R32 ;  /* 0x000000062c1c7c25 */ /* 0x000fc8000f8e0020 */
[----:B------:R-:W-:Y:S01]  /*58d0*/  IMAD R31, R44, UR7, R31 ;  /* 0x000000072c1f7c24 */ /* 0x000fe2000f8e021f */
[----:B------:R-:W-:-:S04]  /*58e0*/  IADD3 R30, P0, R28, UR10, RZ ;  /* 0x0000000a1c1e7c10 */ /* 0x000fc8000ff1e0ff */
[----:B------:R-:W-:Y:S02]  /*58f0*/  IADD3.X R31, R29, UR11, R31, P0, !PT ;  /* 0x0000000b1d1f7c10 */ /* 0x000fe400087fe41f */
[----:B------:R-:W0:Y:S03]  /*5900*/  @!P3 LDC.64 R28, c[0x0][0x5c0] ;  /* 0x00017000ff1cbb82 */ /* 0x000e260000000a00 */
[----:B------:R-:W2:Y:S01]  /*5910*/  @!P3 LDG.E.U8 R34, desc[UR14][R30.64] ;  /* 0x0000000e1e22b981 */ /* 0x000ea2000c1e1100 */
[----:B------:R-:W-:Y:S02]  /*5920*/  ISETP.LT.OR P2, PT, R36, 0x2, !P1 ;  /* 0x000000022400780c */ /* 0x000fe40004f41670 */
[----:B------:R-:W-:Y:S02]  /*5930*/  PRMT R46, RZ, 0x7610, R46 ;  /* 0x00007610ff2e7816 */ /* 0x000fe4000000002e */
[----:B0-----:R-:W-:-:S05]  /*5940*/  @!P3 IADD3 R28, P0, R26, R28, RZ ;  /* 0x0000001c1a1cb210 */ /* 0x001fca0007f1e0ff */
[----:B------:R-:W-:Y:S01]  /*5950*/  @!P3 IMAD.X R29, R42, 0x1, R29, P0 ;  /* 0x000000012a1db824 */ /* 0x000fe200000e061d */
[----:B--2---:R-:W-:-:S04]  /*5960*/  LOP3.LUT R34, R34, 0xff, RZ, 0xc0, !PT ;  /* 0x000000ff22227812 */ /* 0x004fc800078ec0ff */
[----:B------:R-:W-:-:S05]  /*5970*/  F2FP.F16.E4M3.UNPACK_B R34, R34 ;  /* 0x00000022ff22723e */ /* 0x000fca00020006ff */
[----:B------:R-:W-:-:S05]  /*5980*/  HADD2.F32 R34, -RZ, R34.H0_H0 ;  /* 0x20000022ff227230 */ /* 0x000fca0000004100 */
[----:B------:R-:W-:-:S04]  /*5990*/  FMUL R35, R34, UR21 ;  /* 0x0000001522237c20 */ /* 0x000fc80008400000 */
[----:B------:R-:W-:Y:S01]  /*59a0*/  FFMA R35, R226, UR20, R35 ;  /* 0x00000014e2237c23 */ /* 0x000fe20008000023 */
[----:B------:R-:W-:Y:S01]  /*59b0*/  IADD3 R49, P0, R44, 0x8, RZ ;  /* 0x000000082c317810 */ /* 0x000fe20007f1e0ff */
[----:B------:R-:W2:Y:S03]  /*59c0*/  LDL.LU R226, [R1+0x4] ;  /* 0x0000040001e27983 */ /* 0x000ea60000300800 */
[----:B------:R-:W-:Y:S02]  /*59d0*/  F2FP.SATFINITE.E4M3.F32.PACK_AB_MERGE_C R51, RZ, R35, RZ ;  /* 0x00000023ff33723e */ /* 0x000fe400048070ff */
[----:B------:R-:W0:Y:S03]  /*59e0*/  @!P2 LDC.64 R34, c[0x0][0x5c0] ;  /* 0x00017000ff22ab82 */ /* 0x000e260000000a00 */
[----:B------:R1:W-:Y:S04]  /*59f0*/  @!P3 STG.E.U8 desc[UR14][R28.64], R51 ;  /* 0x000000331c00b986 */ /* 0x0003e8000c10110e */
[----:B------:R-:W4:Y:S01]  /*5a00*/  @!P2 LDG.E.U8 R46, desc[UR14][R30.64+0x1] ;  /* 0x0000010e1e2ea981 */ /* 0x000f22000c1e1100 */
[----:B------:R-:W-:Y:S01]  /*5a10*/  IMAD.X R48, RZ, RZ, R47, P0 ;  /* 0x000000ffff307224 */ /* 0x000fe200000e062f */
[----:B------:R-:W-:-:S03]  /*5a20*/  ISETP.GE.AND P0, PT, R38, 0x9, PT ;  /* 0x000000092600780c */ /* 0x000fc60003f06270 */
[----:B------:R-:W-:Y:S01]  /*5a30*/  IMAD R48, R48, UR6, RZ ;  /* 0x0000000630307c24 */ /* 0x000fe2000f8e02ff */
[----:B------:R-:W-:Y:S01]  /*5a40*/  ISETP.LT.OR P3, PT, R36, 0x1, !P0 ;  /* 0x000000012400780c */ /* 0x000fe20004761670 */
[----:B-1----:R-:W-:-:S04]  /*5a50*/  IMAD.WIDE.U32 R28, R49, UR6, R32 ;  /* 0x00000006311c7c25 */ /* 0x002fc8000f8e0020 */
[----:B------:R-:W-:Y:S01]  /*5a60*/  IMAD R49, R49, UR7, R48 ;  /* 0x0000000731317c24 */ /* 0x000fe2000f8e0230 */
[----:B------:R-:W-:Y:S02]  /*5a70*/  IADD3 R28, P4, R28, UR10, RZ ;  /* 0x0000000a1c1c7c10 */ /* 0x000fe4000ff9e0ff */
[----:B0-----:R-:W-:Y:S02]  /*5a80*/  @!P2 IADD3 R34, P5, R26, R34, RZ ;  /* 0x000000221a22a210 */ /* 0x001fe40007fbe0ff */
[----:B------:R-:W-:-:S03]  /*5a90*/  IADD3.X R29, R29, UR11, R49, P4, !PT ;  /* 0x0000000b1d1d7c10 */ /* 0x000fc6000a7fe431 */
[----:B------:R-:W-:Y:S01]  /*5aa0*/  @!P2 IMAD.X R35, R42, 0x1, R35, P5 ;  /* 0x000000012a23a824 */ /* 0x000fe200028e0623 */
[----:B----4-:R-:W-:-:S04]  /*5ab0*/  LOP3.LUT R46, R46, 0xff, RZ, 0xc0, !PT ;  /* 0x000000ff2e2e7812 */ /* 0x010fc800078ec0ff */
[----:B------:R-:W-:-:S05]  /*5ac0*/  F2FP.F16.E4M3.UNPACK_B R46, R46 ;  /* 0x0000002eff2e723e */ /* 0x000fca00020006ff */
[----:B------:R-:W-:-:S05]  /*5ad0*/  HADD2.F32 R46, -RZ, R46.H0_H0 ;  /* 0x2000002eff2e7230 */ /* 0x000fca0000004100 */
[----:B------:R-:W-:-:S04]  /*5ae0*/  FMUL R46, R46, UR21 ;  /* 0x000000152e2e7c20 */ /* 0x000fc80008400000 */
[----:B------:R-:W-:Y:S02]  /*5af0*/  FFMA R46, R225, UR20, R46 ;  /* 0x00000014e12e7c23 */ /* 0x000fe4000800002e */
[----:B------:R-:W4:Y:S03]  /*5b00*/  LDL.LU R225, [R1] ;  /* 0x0000000001e17983 */ /* 0x000f260000300800 */
[----:B------:R-:W-:Y:S02]  /*5b10*/  F2FP.SATFINITE.E4M3.F32.PACK_AB_MERGE_C R51, RZ, R46, RZ ;  /* 0x0000002eff33723e */ /* 0x000fe400048070ff */
[----:B------:R-:W-:-:S03]  /*5b20*/  PRMT R46, RZ, 0x7610, R46 ;  /* 0x00007610ff2e7816 */ /* 0x000fc6000000002e */
[----:B------:R0:W-:Y:S04]  /*5b30*/  @!P2 STG.E.U8 desc[UR14][R34.64+0x1], R51 ;  /* 0x000001332200a986 */ /* 0x0001e8000c10110e */
[----:B------:R-:W3:Y:S01]  /*5b40*/  @!P3 LDG.E.U8 R46, desc[UR14][R28.64] ;  /* 0x0000000e1c2eb981 */ /* 0x000ee2000c1e1100 */
[----:B------:R-:W-:Y:S01]  /*5b50*/  ISETP.LT.OR P2, PT, R36, 0x2, !P0 ;  /* 0x000000022400780c */ /* 0x000fe20004741670 */
[----:B0-----:R-:W0:Y:S02]  /*5b60*/  @!P3 LDC.64 R34, c[0x0][0x5c0] ;  /* 0x00017000ff22bb82 */ /* 0x001e240000000a00 */
[----:B0-----:R-:W-:-:S04]  /*5b70*/  @!P3 IADD3 R34, P4, P5, R26, R34, R39 ;  /* 0x000000221a22b210 */ /* 0x001fc80007d9e027 */
[----:B------:R-:W-:Y:S02]  /*5b80*/  @!P3 IADD3.X R35, R42, R35, R37, P4, P5 ;  /* 0x000000232a23b210 */ /* 0x000fe400027ea425 */
[----:B---3--:R-:W-:-:S04]  /*5b90*/  LOP3.LUT R46, R46, 0xff, RZ, 0xc0, !PT ;  /* 0x000000ff2e2e7812 */ /* 0x008fc800078ec0ff */
[----:B------:R-:W-:-:S05]  /*5ba0*/  F2FP.F16.E4M3.UNPACK_B R46, R46 ;  /* 0x0000002eff2e723e */ /* 0x000fca00020006ff */
[----:B------:R-:W-:-:S05]  /*5bb0*/  HADD2.F32 R46, -RZ, R46.H0_H0 ;  /* 0x2000002eff2e7230 */ /* 0x000fca0000004100 */
[----:B------:R-:W-:Y:S01]  /*5bc0*/  FMUL R49, R46, UR21 ;  /* 0x000000152e317c20 */ /* 0x000fe20008400000 */
[----:B------:R-:W-:-:S03]  /*5bd0*/  PRMT R46, RZ, 0x7610, R46 ;  /* 0x00007610ff2e7816 */ /* 0x000fc6000000002e */
[----:B------:R-:W-:-:S05]  /*5be0*/  FFMA R49, R224, UR20, R49 ;  /* 0x00000014e0317c23 */ /* 0x000fca0008000031 */
[----:B------:R-:W-:-:S05]  /*5bf0*/  F2FP.SATFINITE.E4M3.F32.PACK_AB_MERGE_C R49, RZ, R49, RZ ;  /* 0x00000031ff31723e */ /* 0x000fca00048070ff */
        /* <DEDUP_REMOVED lines=9> */
[----:B------:R-:W-:-:S04]  /*5c90*/  FMUL R46, R46, UR21 ;  /* 0x000000152e2e7c20 */ /* 0x000fc80008400000 */
[----:B------:R-:W-:-:S05]  /*5ca0*/  FFMA R46, R223, UR20, R46 ;  /* 0x00000014df2e7c23 */ /* 0x000fca000800002e */
[----:B------:R-:W-:Y:S02]  /*5cb0*/  F2FP.SATFINITE.E4M3.F32.PACK_AB_MERGE_C R51, RZ, R46, RZ ;  /* 0x0000002eff33723e */ /* 0x000fe400048070ff */
[----:B------:R-:W-:-:S03]  /*5cc0*/  PRMT R46, RZ, 0x7610, R46 ;  /* 0x00007610ff2e7816 */ /* 0x000fc6000000002e */
[----:B------:R0:W-:Y:S04]  /*5cd0*/  @!P2 STG.E.U8 desc[UR14][R34.64+0x1], R51 ;  /* 0x000001332200a986 */ /* 0x0001e8000c10110e */
[----:B------:R-:W3:Y:S01]  /*5ce0*/  @!P3 LDG.E.U8 R46, desc[UR14][R30.64+0x8] ;  /* 0x0000080e1e2eb981 */ /* 0x000ee2000c1e1100 */
[----:B------:R-:W-:Y:S01]  /*5cf0*/  ISETP.LT.OR P2, PT, R36, 0xa, !P1 ;  /* 0x0000000a2400780c */ /* 0x000fe20004f41670 */
[----:B0-----:R-:W0:Y:S02]  /*5d00*/  @!P3 LDC.64 R34, c[0x0][0x5c0] ;  /* 0x00017000ff22bb82 */ /* 0x001e240000000a00 */
[----:B0-----:R-:W-:-:S05]  /*5d10*/  @!P3 IADD3 R34, P4, R26, R34, RZ ;  /* 0x000000221a22b210 */ /* 0x001fca0007f9e0ff */
[----:B------:R-:W-:Y:S01]  /*5d20*/  @!P3 IMAD.X R35, R42, 0x1, R35, P4 ;  /* 0x000000012a23b824 */ /* 0x000fe200020e0623 */
        /* <DEDUP_REMOVED lines=320> */
[----:B------:R1:W3:Y:S01]  /*7130*/  @!P1 LDG.E.U8 R46, desc[UR14][R30.64+0x39] ;  /* 0x0000390e1e2e9981 */ /* 0x0002e2000c1e1100 */
[----:B------:R-:W-:Y:S02]  /*7140*/  ISETP.LT.OR P2, PT, R36, 0x39, !P0 ;  /* 0x000000392400780c */ /* 0x000fe40004741670 */
[----:B0-----:R-:W-:Y:S01]  /*7150*/  PRMT R34, RZ, 0x7610, R34 ;  /* 0x00007610ff227816 */ /* 0x001fe20000000022 */
[----:B-1----:R-:W0:Y:S02]  /*7160*/  @!P1 LDC.64 R30, c[0x0][0x5c0] ;  /* 0x00017000ff1e9b82 */ /* 0x002e240000000a00 */
[----:B0-----:R-:W-:-:S05]  /*7170*/  @!P1 IADD3 R30, P3, R26, R30, RZ ;  /* 0x0000001e1a1e9210 */ /* 0x001fca0007f7e0ff */
[----:B------:R-:W-:Y:S01]  /*7180*/  @!P1 IMAD.X R31, R42, 0x1, R31, P3 ;  /* 0x000000012a1f9824 */ /* 0x000fe200018e061f */
[----:B---3--:R-:W-:-:S04]  /*7190*/  LOP3.LUT R46, R46, 0xff, RZ, 0xc0, !PT ;  /* 0x000000ff2e2e7812 */ /* 0x008fc800078ec0ff */
[----:B------:R-:W-:-:S05]  /*71a0*/  F2FP.F16.E4M3.UNPACK_B R46, R46 ;  /* 0x0000002eff2e723e */ /* 0x000fca00020006ff */
[----:B------:R-:W-:-:S05]  /*71b0*/  HADD2.F32 R46, -RZ, R46.H0_H0 ;  /* 0x2000002eff2e7230 */ /* 0x000fca0000004100 */
[----:B------:R-:W-:-:S04]  /*71c0*/  FMUL R46, R46, UR21 ;  /* 0x000000152e2e7c20 */ /* 0x000fc80008400000 */
        /* <DEDUP_REMOVED lines=17> */
[----:B------:R-:W-:-:S05]  /*72e0*/  IADD3 R35, P0, R44, 0x80, RZ ;  /* 0x000000802c237810 */ /* 0x000fca0007f1e0ff */
[----:B------:R-:W-:Y:S01]  /*72f0*/  IMAD.X R46, RZ, RZ, R47, P0 ;  /* 0x000000ffff2e7224 */ /* 0x000fe200000e062f */
[----:B------:R-:W-:Y:S01]  /*7300*/  ISETP.GE.AND P0, PT, R38, 0x81, PT ;  /* 0x000000812600780c */ /* 0x000fe20003f06270 */
[----:B0-----:R-:W0:Y:S02]  /*7310*/  @!P1 LDC.64 R30, c[0x0][0x5c0] ;  /* 0x00017000ff1e9b82 */ /* 0x001e240000000a00 */
[----:B------:R-:W-:Y:S01]  /*7320*/  IMAD R46, R46, UR6, RZ ;  /* 0x000000062e2e7c24 */ /* 0x000fe2000f8e02ff */
[----:B------:R-:W-:Y:S01]  /*7330*/  ISETP.LT.OR P3, PT, R36, 0x1, !P0 ;  /* 0x000000012400780c */ /* 0x000fe20004761670 */
[----:B-1----:R-:W-:-:S04]  /*7340*/  IMAD.WIDE.U32 R28, R35, UR6, R32 ;  /* 0x00000006231c7c25 */ /* 0x002fc8000f8e0020 */
[----:B------:R-:W-:Y:S01]  /*7350*/  IMAD R35, R35, UR7, R46 ;  /* 0x0000000723237c24 */ /* 0x000fe2000f8e022e */
[----:B------:R-:W-:-:S04]  /*7360*/  IADD3 R28, P2, R28, UR10, RZ ;  /* 0x0000000a1c1c7c10 */ /* 0x000fc8000ff5e0ff */
[----:B------:R-:W-:Y:S02]  /*7370*/  IADD3.X R29, R29, UR11, R35, P2, !PT ;  /* 0x0000000b1d1d7c10 */ /* 0x000fe400097fe423 */
        /* <DEDUP_REMOVED lines=24> */
[----:B------:R-:W-:-:S05]  /*7500*/  IADD3 R49, P1, R44, 0x88, RZ ;  /* 0x000000882c317810 */ /* 0x000fca0007f3e0ff */
[----:B------:R-:W-:Y:S01]  /*7510*/  IMAD.X R35, RZ, RZ, R47, P1 ;  /* 0x000000ffff237224 */ /* 0x000fe200008e062f */
[----:B------:R-:W-:Y:S01]  /*7520*/  ISETP.GE.AND P1, PT, R38, 0x89, PT ;  /* 0x000000892600780c */ /* 0x000fe20003f26270 */
[----:B0-----:R-:W0:Y:S02]  /*7530*/  @!P2 LDC.64 R30, c[0x0][0x5c0] ;  /* 0x00017000ff1eab82 */ /* 0x001e240000000a00 */
[----:B------:R-:W-:Y:S01]  /*7540*/  IMAD R48, R35, UR6, RZ ;  /* 0x0000000623307c24 */ /* 0x000fe2000f8e02ff */
[----:B------:R-:W-:Y:S02]  /*7550*/  ISETP.LT.OR P3, PT, R36, 0x1, !P1 ;  /* 0x000000012400780c */ /* 0x000fe40004f61670 */
[----:B0-----:R-:W-:-:S04]  /*7560*/  @!P2 IADD3 R30, P4, P5, R26, R30, R45 ;  /* 0x0000001e1a1ea210 */ /* 0x001fc80007d9e02d */
[----:B------:R-:W-:Y:S02]  /*7570*/  @!P2 IADD3.X R31, R42, R31, R43, P4, P5 ;  /* 0x0000001f2a1fa210 */ /* 0x000fe400027ea42b */
[----:B---3--:R-:W-:-:S04]  /*7580*/  LOP3.LUT R34, R34, 0xff, RZ, 0xc0, !PT ;  /* 0x000000ff22227812 */ /* 0x008fc800078ec0ff */
[----:B------:R-:W-:-:S05]  /*7590*/  F2FP.F16.E4M3.UNPACK_B R34, R34 ;  /* 0x00000022ff22723e */ /* 0x000fca00020006ff */
[----:B------:R-:W-:-:S05]  /*75a0*/  HADD2.F32 R34, -RZ, R34.H0_H0 ;  /* 0x20000022ff227230 */ /* 0x000fca0000004100 */
[----:B------:R-:W-:Y:S01]  /*75b0*/  FMUL R46, R34, UR21 ;  /* 0x00000015222e7c20 */ /* 0x000fe20008400000 */
[----:B------:R-:W-:-:S04]  /*75c0*/  IMAD.WIDE.U32 R34, R49, UR6, R32 ;  /* 0x0000000631227c25 */ /* 0x000fc8000f8e0020 */
[----:B------:R-:W-:Y:S01]  /*75d0*/  FFMA R46, R193, UR20, R46 ;  /* 0x00000014c12e7c23 */ /* 0x000fe2000800002e */
[----:B------:R-:W-:Y:S01]  /*75e0*/  IMAD R49, R49, UR7, R48 ;  /* 0x0000000731317c24 */ /* 0x000fe2000f8e0230 */
[----:B------:R-:W-:-:S03]  /*75f0*/  IADD3 R34, P4, R34, UR10, RZ ;  /* 0x0000000a22227c10 */ /* 0x000fc6000ff9e0ff */
[----:B------:R-:W-:Y:S02]  /*7600*/  F2FP.SATFINITE.E4M3.F32.PACK_AB_MERGE_C R53, RZ, R46, RZ ;  /* 0x0000002eff35723e */ /* 0x000fe400048070ff */
[----:B------:R-:W-:Y:S02]  /*7610*/  PRMT R46, RZ, 0x7610, R46 ;  /* 0x00007610ff2e7816 */ /* 0x000fe4000000002e */
[----:B------:R-:W-:Y:S01]  /*7620*/  IADD3.X R35, R35, UR11, R49, P4, !PT ;  /* 0x0000000b23237c10 */ /* 0x000fe2000a7fe431 */
[----:B------:R0:W-:Y:S04]  /*7630*/  @!P2 STG.E.U8 desc[UR14][R30.64+0x1], R53 ;  /* 0x000001351e00a986 */ /* 0x0001e8000c10110e */
[----:B------:R-:W3:Y:S01]  /*7640*/  @!P3 LDG.E.U8 R46, desc[UR14][R34.64] ;  /* 0x0000000e222eb981 */ /* 0x000ee2000c1e1100 */
[----:B------:R-:W-:-:S02]  /*7650*/  @!P3 IADD3 R51, P4, P5, R45, R26, R39 ;  /* 0x0000001a2d33b210 */ /* 0x000fc40007d9e027 */
[----:B------:R-:W-:Y:S01]  /*7660*/  ISETP.LT.OR P2, PT, R36, 0x2, !P1 ;  /* 0x000000022400780c */ /* 0x000fe20004f41670 */
[----:B0-----:R-:W0:Y:S01]  /*7670*/  @!P3 LDC.64 R30, c[0x0][0x5c0] ;  /* 0x00017000ff1ebb82 */ /* 0x001e220000000a00 */
[----:B---3--:R-:W-:-:S04]  /*7680*/  LOP3.LUT R46, R46, 0xff, RZ, 0xc0, !PT ;  /* 0x000000ff2e2e7812 */ /* 0x008fc800078ec0ff */
[----:B------:R-:W-:-:S05]  /*7690*/  F2FP.F16.E4M3.UNPACK_B R46, R46 ;  /* 0x0000002eff2e723e */ /* 0x000fca00020006ff */
[----:B------:R-:W-:-:S05]  /*76a0*/  HADD2.F32 R46, -RZ, R46.H0_H0 ;  /* 0x2000002eff2e7230 */ /* 0x000fca0000004100 */
[----:B------:R-:W-:Y:S01]  /*76b0*/  FMUL R49, R46, UR21 ;  /* 0x000000152e317c20 */ /* 0x000fe20008400000 */
[----:B------:R-:W-:Y:S02]  /*76c0*/  @!P3 IADD3.X R46, R43, R42, R37, P4, P5 ;  /* 0x0000002a2b2eb210 */ /* 0x000fe400027ea425 */
[----:B0-----:R-:W-:Y:S01]  /*76d0*/  @!P3 IADD3 R30, P4, R51, R30, RZ ;  /* 0x0000001e331eb210 */ /* 0x001fe20007f9e0ff */
[----:B------:R-:W-:-:S04]  /*76e0*/  FFMA R49, R192, UR20, R49 ;  /* 0x00000014c0317c23 */ /* 0x000fc80008000031 */
[----:B------:R-:W-:Y:S01]  /*76f0*/  @!P3 IMAD.X R31, R46, 0x1, R31, P4 ;  /* 0x000000012e1fb824 */ /* 0x000fe200020e061f */
[----:B------:R-:W-:Y:S02]  /*7700*/  F2FP.SATFINITE.E4M3.F32.PACK_AB_MERGE_C R49, RZ, R49, RZ ;  /* 0x00000031ff31723e */ /* 0x000fe400048070ff */
[----:B------:R-:W-:-:S03]  /*7710*/  PRMT R46, RZ, 0x7610, R46 ;  /* 0x00007610ff2e7816 */ /* 0x000fc6000000002e */
[----:B------:R0:W-:Y:S04]  /*7720*/  @!P3 STG.E.U8 desc[UR14][R30.64], R49 ;  /* 0x000000311e00b986 */ /* 0x0001e8000c10110e */
[----:B------:R-:W3:Y:S01]  /*7730*/  @!P2 LDG.E.U8 R46, desc[UR14][R34.64+0x1] ;  /* 0x0000010e222ea981 */ /* 0x000ee2000c1e1100 */
[----:B------:R-:W-:Y:S02]  /*7740*/  @!P2 IADD3 R51, P4, P5, R45, R26, R39 ;  /* 0x0000001a2d33a210 */ /* 0x000fe40007d9e027 */
[----:B------:R-:W-:Y:S02]  /*7750*/  ISETP.LT.OR P3, PT, R36, 0x9, !P0 ;  /* 0x000000092400780c */ /* 0x000fe40004761670 */
[----:B------:R-:W-:Y:S01]  /*7760*/  @!P2 IADD3.X R48, R43, R42, R37, P4, P5 ;  /* 0x0000002a2b30a210 */ /* 0x000fe200027ea425 */
        /* <DEDUP_REMOVED lines=26> */
[----:B0-----:R-:W0:-:S12]  /*7910*/  @!P2 LDC.64 R30, c[0x0][0x5c0] ;  /* 0x00017000ff1eab82 */ /* 0x001e180000000a00 */
[----:B------:R-:W1:Y:S01]  /*7920*/  @!P3 LDC.64 R48, c[0x0][0x5c0] ;  /* 0x00017000ff30bb82 */ /* 0x000e620000000a00 */
        /* <DEDUP_REMOVED lines=11> */
[----:B------:R-:W-:Y:S02]  /*79e0*/  @!P3 IADD3 R55, P4, P5, R45, R26, R39 ;  /* 0x0000001a2d37b210 */ /* 0x000fe40007d9e027 */
[----:B------:R-:W-:-:S13]  /*79f0*/  ISETP.LT.OR P2, PT, R36, 0xa, !P1 ;  /* 0x0000000a2400780c */ /* 0x000fda0004f41670 */
[----:B0-----:R-:W0:Y:S01]  /*7a00*/  @!P2 LDC.64 R30, c[0x0][0x5c0] ;  /* 0x00017000ff1eab82 */ /* 0x001e220000000a00 */
[----:B---3--:R-:W-:-:S04]  /*7a10*/  LOP3.LUT R46, R46, 0xff, RZ, 0xc0, !PT ;  /* 0x000000ff2e2e7812 */ /* 0x008fc800078ec0ff */
[----:B------:R-:W-:-:S05]  /*7a20*/  F2FP.F16.E4M3.UNPACK_B R46, R46 ;  /* 0x0000002eff2e723e */ /* 0x000fca00020006ff */
[----:B------:R-:W-:-:S05]  /*7a30*/  HADD2.F32 R46, -RZ, R46.H0_H0 ;  /* 0x2000002eff2e7230 */ /* 0x000fca0000004100 */
[----:B------:R-:W-:Y:S01]  /*7a40*/  FMUL R51, R46, UR21 ;  /* 0x000000152e337c20 */ /* 0x000fe20008400000 */
[----:B------:R-:W-:Y:S02]  /*7a50*/  @!P3 IADD3.X R46, R43, R42, R37, P4, P5 ;  /* 0x0000002a2b2eb210 */ /* 0x000fe400027ea425 */
[----:B-1----:R-:W-:Y:S01]  /*7a60*/  @!P3 IADD3 R48, P4, R55, R48, RZ ;  /* 0x000000303730b210 */ /* 0x002fe20007f9e0ff */
        /* <DEDUP_REMOVED lines=8> */
[----:B------:R-:W-:Y:S02]  /*7af0*/  @!P2 IADD3.X R50, R43, R42, R37, P4, P5 ;  /* 0x0000002a2b32a210 */ /* 0x000fe400027ea425 */
[----:B0-----:R-:W-:-:S05]  /*7b00*/  @!P2 IADD3 R30, P4, R53, R30, RZ ;  /* 0x0000001e351ea210 */ /* 0x001fca0007f9e0ff */
[----:B------:R-:W-:-:S04]  /*7b10*/  @!P2 IMAD.X R31, R50, 0x1, R31, P4 ;  /* 0x00000001321fa824 */ /* 0x000fc800020e061f */
[----:B-1----:R-:W0:Y:S01]  /*7b20*/  @!P3 LDC.64 R48, c[0x0][0x5c0] ;  /* 0x00017000ff30bb82 */ /* 0x002e220000000a00 */
        /* <DEDUP_REMOVED lines=9> */
[----:B------:R-:W-:Y:S02]  /*7bc0*/  ISETP.LT.OR P2, PT, R36, 0x12, !P0 ;  /* 0x000000122400780c */ /* 0x000fe40004741670 */
[----:B0-----:R-:W-:-:S04]  /*7bd0*/  @!P3 IADD3 R48, P4, P5, R26, R48, R45 ;  /* 0x000000301a30b210 */ /* 0x001fc80007d9e02d */
[----:B------:R-:W-:-:S07]  /*7be0*/  @!P3 IADD3.X R49, R42, R49, R43, P4, P5 ;  /* 0x000000312a31b210 */ /* 0x000fce00027ea42b */
[----:B-1----:R-:W0:Y:S01]  /*7bf0*/  @!P2 LDC.64 R30, c[0x0][0x5c0] ;  /* 0x00017000ff1eab82 */ /* 0x002e220000000a00 */
        /* <DEDUP_REMOVED lines=9> */
[----:B------:R-:W-:Y:S02]  /*7c90*/  ISETP.LT.OR P3, PT, R36, 0x11, !P1 ;  /* 0x000000112400780c */ /* 0x000fe40004f61670 */
[----:B0-----:R-:W-:-:S04]  /*7ca0*/  @!P2 IADD3 R50, P4, P5, R26, R30, R45 ;  /* 0x0000001e1a32a210 */ /* 0x001fc80007d9e02d */
[----:B------:R-:W-:-:S07]  /*7cb0*/  @!P2 IADD3.X R51, R42, R31, R43, P4, P5 ;  /* 0x0000001f2a33a210 */ /* 0x000fce00027ea42b */
[----:B------:R-:W0:Y:S01]  /*7cc0*/  @!P3 LDC.64 R30, c[0x0][0x5c0] ;  /* 0x00017000ff1ebb82 */ /* 0x000e220000000a00 */
[----:B---3--:R-:W-:-:S04]  /*7cd0*/  LOP3.LUT R46, R46, 0xff, RZ, 0xc0, !PT ;  /* 0x000000ff2e2e7812 */ /* 0x008fc800078ec0ff */
[----:B------:R-:W-:-:S05]  /*7ce0*/  F2FP.F16.E4M3.UNPACK_B R46, R46 ;  /* 0x0000002eff2e723e */ /* 0x000fca00020006ff */
[----:B------:R-:W-:-:S05]  /*7cf0*/  HADD2.F32 R46, -RZ, R46.H0_H0 ;  /* 0x2000002eff2e7230 */ /* 0x000fca0000004100 */
[----:B------:R-:W-:-:S04]  /*7d00*/  FMUL R46, R46, UR21 ;  /* 0x000000152e2e7c20 */ /* 0x000fc80008400000 */
[----:B------:R-:W-:-:S05]  /*7d10*/  FFMA R46, R185, UR20, R46 ;  /* 0x00000014b92e7c23 */ /* 0x000fca000800002e */
[----:B-1----:R-:W-:Y:S02]  /*7d20*/  F2FP.SATFINITE.E4M3.F32.PACK_AB_MERGE_C R53, RZ, R46, RZ ;  /* 0x0000002eff35723e */ /* 0x002fe400048070ff */
[----:B------:R-:W-:-:S03]  /*7d30*/  PRMT R46, RZ, 0x7610, R46 ;  /* 0x00007610ff2e7816 */ /* 0x000fc6000000002e */
[----:B------:R1:W-:Y:S04]  /*7d40*/  @!P2 STG.E.U8 desc[UR14][R50.64+0x11], R53 ;  /* 0x000011353200a986 */ /* 0x0003e8000c10110e */
[----:B------:R-:W3:Y:S01]  /*7d50*/  @!P3 LDG.E.U8 R46, desc[UR14][R34.64+0x10] ;  /* 0x0000100e222eb981 */ /* 0x000ee2000c1e1100 */
[----:B------:R-:W-:Y:S02]  /*7d60*/  @!P3 IADD3 R55, P4, P5, R45, R26, R39 ;  /* 0x0000001a2d37b210 */ /* 0x000fe40007d9e027 */
[----:B------:R-:W-:Y:S02]  /*7d70*/  ISETP.LT.OR P2, PT, R36, 0x12, !P1 ;  /* 0x000000122400780c */ /* 0x000fe40004f41670 */
        /* <DEDUP_REMOVED lines=8> */
[----:B-1----:R-:W-:Y:S01]  /*7e00*/  F2FP.SATFINITE.E4M3.F32.PACK_AB_MERGE_C R51, RZ, R184, RZ ;  /* 0x000000b8ff33723e */ /* 0x002fe200048070ff */
[----:B------:R-:W0:Y:S01]  /*7e10*/  @!P2 LDC.64 R30, c[0x0][0x5c0] ;  /* 0x00017000ff1eab82 */ /* 0x000e220000000a00 */
[----:B------:R-:W-:-:S03]  /*7e20*/  PRMT R46, RZ, 0x7610, R46 ;  /* 0x00007610ff2e7816 */ /* 0x000fc6000000002e */
[----:B------:R1:W-:Y:S04]  /*7e30*/  @!P3 STG.E.U8 desc[UR14][R48.64+0x10], R51 ;  /* 0x000010333000b986 */ /* 0x0003e8000c10110e */
[----:B------:R-:W3:Y:S01]  /*7e40*/  @!P2 LDG.E.U8 R46, desc[UR14][R34.64+0x11] ;  /* 0x0000110e222ea981 */ /* 0x000ee2000c1e1100 */
[----:B------:R-:W-:Y:S02]  /*7e50*/  @!P2 IADD3 R53, P4, P5, R45, R26, R39 ;  /* 0x0000001a2d35a210 */ /* 0x000fe40007d9e027 */
[----:B------:R-:W-:Y:S02]  /*7e60*/  ISETP.LT.OR P3, PT, R36, 0x19, !P0 ;  /* 0x000000192400780c */ /* 0x000fe40004761670 */
[----:B------:R-:W-:Y:S02]  /*7e70*/  @!P2 IADD3.X R50, R43, R42, R37, P4, P5 ;  /* 0x0000002a2b32a210 */ /* 0x000fe400027ea425 */
[----:B0-----:R-:W-:-:S09]  /*7e80*/  @!P2 IADD3 R30, P4, R53, R30, RZ ;  /* 0x0000001e351ea210 */ /* 0x001fd20007f9e0ff */
[----:B------:R-:W0:Y:S01]  /*7e90*/  @!P3 LDC.64 R52, c[0x0][0x5c0] ;  /* 0x00017000ff34bb82 */ /* 0x000e220000000a00 */
[----:B------:R-:W-:Y:S01]  /*7ea0*/  @!P2 IMAD.X R31, R50, 0x1, R31, P4 ;  /* 0x00000001321fa824 */ /* 0x000fe200020e061f */
        /* <DEDUP_REMOVED lines=9> */
[----:B------:R-:W-:Y:S02]  /*7f40*/  ISETP.LT.OR P2, PT, R36, 0x1a, !P0 ;  /* 0x0000001a2400780c */ /* 0x000fe40004741670 */
[----:B0-----:R-:W-:Y:S02]  /*7f50*/  @!P3 IADD3 R48, P4, P5, R26, R52, R45 ;  /* 0x000000341a30b210 */ /* 0x001fe40007d9e02d */
[----:B-1----:R-:W-:Y:S02]  /*7f60*/  PRMT R30, RZ, 0x7610, R30 ;  /* 0x00007610ff1e7816 */ /* 0x002fe4000000001e */
[----:B---3--:R-:W-:-:S04]  /*7f70*/  LOP3.LUT R46, R46, 0xff, RZ, 0xc0, !PT ;  /* 0x000000ff2e2e7812 */ /* 0x008fc800078ec0ff */
[----:B------:R-:W-:-:S05]  /*7f80*/  F2FP.F16.E4M3.UNPACK_B R46, R46 ;  /* 0x0000002eff2e723e */ /* 0x000fca00020006ff */
[----:B------:R-:W-:-:S05]  /*7f90*/  HADD2.F32 R46, -RZ, R46.H0_H0 ;  /* 0x2000002eff2e7230 */ /* 0x000fca0000004100 */
[----:B------:R-:W-:-:S04]  /*7fa0*/  FMUL R49, R46, UR21 ;  /* 0x000000152e317c20 */ /* 0x000fc80008400000 */
[----:B------:R-:W-:Y:S01]  /*7fb0*/  FFMA R182, R182, UR20, R49 ;  /* 0x00000014b6b67c23 */ /* 0x000fe20008000031 */
[----:B------:R-:W-:Y:S02]  /*7fc0*/  @!P3 IADD3.X R49, R42, R53, R43, P4, P5 ;  /* 0x000000352a31b210 */ /* 0x000fe400027ea42b */
[----:B------:R-:W0:Y:S02]  /*7fd0*/  @!P2 LDC.64 R52, c[0x0][0x5c0] ;  /* 0x00017000ff34ab82 */ /* 0x000e240000000a00 */
[----:B------:R-:W-:-:S05]  /*7fe0*/  F2FP.SATFINITE.E4M3.F32.PACK_AB_MERGE_C R51, RZ, R182, RZ ;  /* 0x000000b6ff33723e */ /* 0x000fca00048070ff */
[----:B------:R1:W-:Y:S04]  /*7ff0*/  @!P3 STG.E.U8 desc[UR14][R48.64+0x18], R51 ;  /* 0x000018333000b986 */ /* 0x0003e8000c10110e */
[----:B------:R-:W3:Y:S01]  /*8000*/  @!P2 LDG.E.U8 R30, desc[UR14][R28.64+0x19] ;  /* 0x0000190e1c1ea981 */ /* 0x000ee2000c1e1100 */
[----:B------:R-:W-:-:S13]  /*8010*/  ISETP.LT.OR P3, PT, R36, 0x19, !P1 ;  /* 0x000000192400780c */ /* 0x000fda0004f61670 */
[----:B------:R-:W2:Y:S01]  /*8020*/  @!P3 LDC.64 R54, c[0x0][0x5c0] ;  /* 0x00017000ff36bb82 */ /* 0x000ea20000000a00 */
[----:B---3--:R-:W-:-:S04]  /*8030*/  LOP3.LUT R30, R30, 0xff, RZ, 0xc0, !PT ;  /* 0x000000ff1e1e7812 */ /* 0x008fc800078ec0ff */
[----:B------:R-:W-:-:S05]  /*8040*/  F2FP.F16.E4M3.UNPACK_B R30, R30 ;  /* 0x0000001eff1e723e */ /* 0x000fca00020006ff */
[----:B------:R-:W-:-:S05]  /*8050*/  HADD2.F32 R30, -RZ, R30.H0_H0 ;  /* 0x2000001eff1e7230 */ /* 0x000fca0000004100 */
[----:B------:R-:W-:Y:S01]  /*8060*/  FMUL R46, R30, UR21 ;  /* 0x000000151e2e7c20 */ /* 0x000fe20008400000 */
[----:B0-----:R-:W-:-:S03]  /*8070*/  @!P2 IADD3 R30, P4, P5, R26, R52, R45 ;  /* 0x000000341a1ea210 */ /* 0x001fc60007d9e02d */
[----:B------:R-:W-:Y:S01]  /*8080*/  FFMA R46, R181, UR20, R46 ;  /* 0x00000014b52e7c23 */ /* 0x000fe2000800002e */
[----:B------:R-:W-:-:S04]  /*8090*/  @!P2 IADD3.X R31, R42, R53, R43, P4, P5 ;  /* 0x000000352a1fa210 */ /* 0x000fc800027ea42b */
[----:B-1----:R-:W-:Y:S02]  /*80a0*/  F2FP.SATFINITE.E4M3.F32.PACK_AB_MERGE_C R51, RZ, R46, RZ ;  /* 0x0000002eff33723e */ /* 0x002fe400048070ff */
[----:B------:R-:W-:-:S03]  /*80b0*/  PRMT R46, RZ, 0x7610, R46 ;  /* 0x00007610ff2e7816 */ /* 0x000fc6000000002e */
[----:B------:R0:W-:Y:S04]  /*80c0*/  @!P2 STG.E.U8 desc[UR14][R30.64+0x19], R51 ;  /* 0x000019331e00a986 */ /* 0x0001e8000c10110e */
[----:B------:R-:W3:Y:S01]  /*80d0*/  @!P3 LDG.E.U8 R46, desc[UR14][R34.64+0x18] ;  /* 0x0000180e222eb981 */ /* 0x000ee2000c1e1100 */
[----:B------:R-:W-:Y:S02]  /*80e0*/  @!P3 IADD3 R53, P4, P5, R45, R26, R39 ;  /* 0x0000001a2d35b210 */ /* 0x000fe40007d9e027 */
[----:B------:R-:W-:Y:S02]  /*80f0*/  ISETP.LT.OR P2, PT, R36, 0x1a, !P1 ;  /* 0x0000001a2400780c */ /* 0x000fe40004f41670 */
[----:B0-----:R-:W-:Y:S02]  /*8100*/  PRMT R30, RZ, 0x7610, R30 ;  /* 0x00007610ff1e7816 */ /* 0x001fe4000000001e */
[----:B---3--:R-:W-:-:S04]  /*8110*/  LOP3.LUT R46, R46, 0xff, RZ, 0xc0, !PT ;  /* 0x000000ff2e2e7812 */ /* 0x008fc800078ec0ff */
[----:B------:R-:W-:-:S05]  /*8120*/  F2FP.F16.E4M3.UNPACK_B R46, R46 ;  /* 0x0000002eff2e723e */ /* 0x000fca00020006ff */
[----:B------:R-:W-:-:S05]  /*8130*/  HADD2.F32 R46, -RZ, R46.H0_H0 ;  /* 0x2000002eff2e7230 */ /* 0x000fca0000004100 */
[----:B------:R-:W-:Y:S01]  /*8140*/  FMUL R49, R46, UR21 ;  /* 0x000000152e317c20 */ /* 0x000fe20008400000 */
[----:B------:R-:W-:Y:S02]  /*8150*/  @!P3 IADD3.X R46, R43, R42, R37, P4, P5 ;  /* 0x0000002a2b2eb210 */ /* 0x000fe400027ea425 */
[----:B--2---:R-:W-:Y:S01]  /*8160*/  @!P3 IADD3 R48, P4, R53, R54, RZ ;  /* 0x000000363530b210 */ /* 0x004fe20007f9e0ff */
[----:B------:R-:W-:Y:S01]  /*8170*/  FFMA R180, R180, UR20, R49 ;  /* 0x00000014b4b47c23 */ /* 0x000fe20008000031 */
[----:B------:R-:W0:Y:S03]  /*8180*/  @!P2 LDC.64 R52, c[0x0][0x5c0] ;  /* 0x00017000ff34ab82 */ /* 0x000e260000000a00 */
[----:B------:R-:W-:Y:S01]  /*8190*/  @!P3 IMAD.X R49, R46, 0x1, R55, P4 ;  /* 0x000000012e31b824 */ /* 0x000fe200020e0637 */
[----:B------:R-:W-:-:S05]  /*81a0*/  F2FP.SATFINITE.E4M3.F32.PACK_AB_MERGE_C R51, RZ, R180, RZ ;  /* 0x000000b4ff33723e */ /* 0x000fca00048070ff */
[----:B------:R1:W-:Y:S04]  /*81b0*/  @!P3 STG.E.U8 desc[UR14][R48.64+0x18], R51 ;  /* 0x000018333000b986 */ /* 0x0003e8000c10110e */
[----:B------:R-:W2:Y:S01]  /*81c0*/  @!P2 LDG.E.U8 R30, desc[UR14][R34.64+0x19] ;  /* 0x0000190e221ea981 */ /* 0x000ea2000c1e1100 */
[----:B------:R-:W-:Y:S02]  /*81d0*/  @!P2 IADD3 R31, P4, P5, R45, R26, R39 ;  /* 0x0000001a2d1fa210 */ /* 0x000fe40007d9e027 */
[----:B------:R-:W-:Y:S02]  /*81e0*/  ISETP.LT.OR P3, PT, R36, 0x21, !P0 ;  /* 0x000000212400780c */ /* 0x000fe40004761670 */
[----:B------:R-:W-:Y:S02]  /*81f0*/  @!P2 IADD3.X R50, R43, R42, R37, P4, P5 ;  /* 0x0000002a2b32a210 */ /* 0x000fe400027ea425 */
[----:B--2---:R-:W-:-:S04]  /*8200*/  LOP3.LUT R30, R30, 0xff, RZ, 0xc0, !PT ;  /* 0x000000ff1e1e7812 */ /* 0x004fc800078ec0ff */
[----:B------:R-:W-:-:S05]  /*8210*/  F2FP.F16.E4M3.UNPACK_B R30, R30 ;  /* 0x0000001eff1e723e */ /* 0x000fca00020006ff */
[----:B------:R-:W-:-:S05]  /*8220*/  HADD2.F32 R30, -RZ, R30.H0_H0 ;  /* 0x2000001eff1e7230 */ /* 0x000fca0000004100 */
[----:B------:R-:W-:Y:S01]  /*8230*/  FMUL R46, R30, UR21 ;  /* 0x000000151e2e7c20 */ /* 0x000fe20008400000 */
[----:B0-----:R-:W-:-:S03]  /*8240*/  @!P2 IADD3 R30, P4, R31, R52, RZ ;  /* 0x000000341f1ea210 */ /* 0x001fc60007f9e0ff */
[----:B------:R-:W-:Y:S02]  /*8250*/  FFMA R46, R179, UR20, R46 ;  /* 0x00000014b32e7c23 */ /* 0x000fe4000800002e */
[----:B------:R-:W-:Y:S02]  /*8260*/  @!P2 IMAD.X R31, R50, 0x1, R53, P4 ;  /* 0x00000001321fa824 */ /* 0x000fe400020e0635 */
[----:B------:R-:W0:Y:S01]  /*8270*/  @!P3 LDC.64 R52, c[0x0][0x5c0] ;  /* 0x00017000ff34bb82 */ /* 0x000e220000000a00 */
[----:B-1----:R-:W-:Y:S02]  /*8280*/  F2FP.SATFINITE.E4M3.F32.PACK_AB_MERGE_C R51, RZ, R46, RZ ;  /* 0x0000002eff33723e */ /* 0x002fe400048070ff */
[----:B------:R-:W-:-:S03]  /*8290*/  PRMT R46, RZ, 0x7610, R46 ;  /* 0x00007610ff2e7816 */ /* 0x000fc6000000002e */
[----:B------:R1:W-:Y:S04]  /*82a0*/  @!P2 STG.E.U8 desc[UR14][R30.64+0x19], R51 ;  /* 0x000019331e00a986 */ /* 0x0003e8000c10110e */
[----:B------:R-:W2:Y:S01]  /*82b0*/  @!P3 LDG.E.U8 R46, desc[UR14][R28.64+0x20] ;  /* 0x0000200e1c2eb981 */ /* 0x000ea2000c1e1100 */
[----:B------:R-:W-:Y:S02]  /*82c0*/  ISETP.LT.OR P2, PT, R36, 0x22, !P0 ;  /* 0x000000222400780c */ /* 0x000fe40004741670 */
[----:B-1----:R-:W-:Y:S02]  /*82d0*/  PRMT R30, RZ, 0x7610, R30 ;  /* 0x00007610ff1e7816 */ /* 0x002fe4000000001e */
[----:B0-----:R-:W-:Y:S02]  /*82e0*/  @!P3 IADD3 R48, P4, P5, R26, R52, R45 ;  /* 0x000000341a30b210 */ /* 0x001fe40007d9e02d */
[----:B--2---:R-:W-:-:S04]  /*82f0*/  LOP3.LUT R46, R46, 0xff, RZ, 0xc0, !PT ;  /* 0x000000ff2e2e7812 */ /* 0x004fc800078ec0ff */
        /* <DEDUP_REMOVED lines=8> */
[----:B------:R-:W2:Y:S01]  /*8380*/  @!P2 LDG.E.U8 R30, desc[UR14][R28.64+0x21] ;  /* 0x0000210e1c1ea981 */ /* 0x000ea2000c1e1100 */
[----:B------:R-:W-:-:S13]  /*8390*/  ISETP.LT.OR P3, PT, R36, 0x21, !P1 ;  /* 0x000000212400780c */ /* 0x000fda0004f61670 */
[----:B------:R-:W3:Y:S01]  /*83a0*/  @!P3 LDC.64 R54, c[0x0][0x5c0] ;  /* 0x00017000ff36bb82 */ /* 0x000ee20000000a00 */
[----:B--2---:R-:W-:-:S04]  /*83b0*/  LOP3.LUT R30, R30, 0xff, RZ, 0xc0, !PT ;  /* 0x000000ff1e1e7812 */ /* 0x004fc800078ec0ff */
        /* <DEDUP_REMOVED lines=9> */
[----:B------:R-:W2:Y:S01]  /*8450*/  @!P3 LDG.E.U8 R46, desc[UR14][R34.64+0x20] ;  /* 0x0000200e222eb981 */ /* 0x000ea2000c1e1100 */
[----:B------:R-:W-:Y:S02]  /*8460*/  @!P3 IADD3 R53, P4, P5, R45, R26, R39 ;  /* 0x0000001a2d35b210 */ /* 0x000fe40007d9e027 */
[----:B------:R-:W-:Y:S02]  /*8470*/  ISETP.LT.OR P2, PT, R36, 0x22, !P1 ;  /* 0x000000222400780c */ /* 0x000fe40004f41670 */
[----:B0-----:R-:W-:Y:S02]  /*8480*/  PRMT R30, RZ, 0x7610, R30 ;  /* 0x00007610ff1e7816 */ /* 0x001fe4000000001e */
[----:B--2---:R-:W-:-:S04]  /*8490*/  LOP3.LUT R46, R46, 0xff, RZ, 0xc0, !PT ;  /* 0x000000ff2e2e7812 */ /* 0x004fc800078ec0ff */
[----:B------:R-:W-:-:S05]  /*84a0*/  F2FP.F16.E4M3.UNPACK_B R46, R46 ;  /* 0x0000002eff2e723e */ /* 0x000fca00020006ff */
[----:B------:R-:W-:-:S05]  /*84b0*/  HADD2.F32 R46, -RZ, R46.H0_H0 ;  /* 0x2000002eff2e7230 */ /* 0x000fca0000004100 */
[----:B------:R-:W-:Y:S01]  /*84c0*/  FMUL R49, R46, UR21 ;  /* 0x000000152e317c20 */ /* 0x000fe20008400000 */
[----:B------:R-:W-:Y:S02]  /*84d0*/  @!P3 IADD3.X R46, R43, R42, R37, P4, P5 ;  /* 0x0000002a2b2eb210 */ /* 0x000fe400027ea425 */
[----:B---3--:R-:W-:Y:S01]  /*84e0*/  @!P3 IADD3 R48, P4, R53, R54, RZ ;  /* 0x000000363530b210 */ /* 0x008fe20007f9e0ff */
        /* <DEDUP_REMOVED lines=145> */
[----:B------:R2:W3:Y:S01]  /*8e00*/  @!P0 LDG.E.U8 R30, desc[UR14][R28.64+0x39] ;  /* 0x0000390e1c1e8981 */ /* 0x0004e2000c1e1100 */
[----:B------:R-:W-:Y:S02]  /*8e10*/  ISETP.LT.OR P2, PT, R36, 0x39, !P1 ;  /* 0x000000392400780c */ /* 0x000fe40004f41670 */
[----:B--2---:R-:W-:Y:S02]  /*8e20*/  PRMT R28, RZ, 0x7610, R28 ;  /* 0x00007610ff1c7816 */ /* 0x004fe4000000001c */
[----:B---3--:R-:W-:-:S04]  /*8e30*/  LOP3.LUT R30, R30, 0xff, RZ, 0xc0, !PT ;  /* 0x000000ff1e1e7812 */ /* 0x008fc800078ec0ff */
[----:B------:R-:W-:-:S05]  /*8e40*/  F2FP.F16.E4M3.UNPACK_B R30, R30 ;  /* 0x0000001eff1e723e */ /* 0x000fca00020006ff */
[----:B------:R-:W-:-:S05]  /*8e50*/  HADD2.F32 R30, -RZ, R30.H0_H0 ;  /* 0x2000001eff1e7230 */ /* 0x000fca0000004100 */
[----:B------:R-:W-:Y:S01]  /*8e60*/  FMUL R46, R30, UR21 ;  /* 0x000000151e2e7c20 */ /* 0x000fe20008400000 */
[----:B0-----:R-:W-:-:S03]  /*8e70*/  @!P0 IADD3 R30, P3, P4, R26, R52, R45 ;  /* 0x000000341a1e8210 */ /* 0x001fc60007c7e02d */
[----:B------:R-:W-:Y:S01]  /*8e80*/  FFMA R46, R165, UR20, R46 ;  /* 0x00000014a52e7c23 */ /* 0x000fe2000800002e */
[----:B------:R-:W-:Y:S02]  /*8e90*/  @!P0 IADD3.X R31, R42, R53, R43, P3, P4 ;  /* 0x000000352a1f8210 */ /* 0x000fe40001fe842b */
[----:B------:R-:W0:Y:S02]  /*8ea0*/  @!P2 LDC.64 R52, c[0x0][0x5c0] ;  /* 0x00017000ff34ab82 */ /* 0x000e240000000a00 */
[----:B-1----:R-:W-:-:S05]  /*8eb0*/  F2FP.SATFINITE.E4M3.F32.PACK_AB_MERGE_C R49, RZ, R46, RZ ;  /* 0x0000002eff31723e */ /* 0x002fca00048070ff */
[----:B------:R1:W-:Y:S04]  /*8ec0*/  @!P0 STG.E.U8 desc[UR14][R30.64+0x39], R49 ;  /* 0x000039311e008986 */ /* 0x0003e8000c10110e */
[----:B------:R-:W2:Y:S01]  /*8ed0*/  @!P2 LDG.E.U8 R28, desc[UR14][R34.64+0x38] ;  /* 0x0000380e221ca981 */ /* 0x000ea2000c1e1100 */
[----:B------:R-:W-:Y:S02]  /*8ee0*/  @!P2 IADD3 R51, P0, P3, R45, R26, R39 ;  /* 0x0000001a2d33a210 */ /* 0x000fe40007b1e027 */
[----:B------:R-:W-:Y:S02]  /*8ef0*/  ISETP.LT.OR P1, PT, R36, 0x3a, !P1 ;  /* 0x0000003a2400780c */ /* 0x000fe40004f21670 */
[----:B-1----:R-:W-:Y:S02]  /*8f00*/  @!P2 IADD3.X R30, R43, R42, R37, P0, P3 ;  /* 0x0000002a2b1ea210 */ /* 0x002fe400007e6425 */
[----:B--2---:R-:W-:-:S04]  /*8f10*/  LOP3.LUT R28, R28, 0xff, RZ, 0xc0, !PT ;  /* 0x000000ff1c1c7812 */ /* 0x004fc800078ec0ff */
[----:B------:R-:W-:-:S05]  /*8f20*/  F2FP.F16.E4M3.UNPACK_B R28, R28 ;  /* 0x0000001cff1c723e */ /* 0x000fca00020006ff */
[----:B------:R-:W-:-:S05]  /*8f30*/  HADD2.F32 R28, -RZ, R28.H0_H0 ;  /* 0x2000001cff1c7230 */ /* 0x000fca0000004100 */
[----:B------:R-:W-:Y:S01]  /*8f40*/  FMUL R29, R28, UR21 ;  /* 0x000000151c1d7c20 */ /* 0x000fe20008400000 */
[----:B0-----:R-:W-:Y:S02]  /*8f50*/  @!P2 IADD3 R28, P4, R51, R52, RZ ;  /* 0x00000034331ca210 */ /* 0x001fe40007f9e0ff */
[----:B------:R-:W0:Y:S01]  /*8f60*/  @!P1 LDC.64 R50, c[0x0][0x5c0] ;  /* 0x00017000ff329b82 */ /* 0x000e220000000a00 */
[----:B------:R-:W-:Y:S02]  /*8f70*/  FFMA R164, R164, UR20, R29 ;  /* 0x00000014a4a47c23 */ /* 0x000fe4000800001d */
[----:B------:R-:W-:Y:S01]  /*8f80*/  @!P2 IMAD.X R29, R30, 0x1, R53, P4 ;  /* 0x000000011e1da824 */ /* 0x000fe200020e0635 */
[----:B------:R-:W-:Y:S02]  /*8f90*/  PRMT R30, RZ, 0x7610, R30 ;  /* 0x00007610ff1e7816 */ /* 0x000fe4000000001e */
[----:B------:R-:W-:-:S05]  /*8fa0*/  F2FP.SATFINITE.E4M3.F32.PACK_AB_MERGE_C R49, RZ, R164, RZ ;  /* 0x000000a4ff31723e */ /* 0x000fca00048070ff */
[----:B------:R1:W-:Y:S04]  /*8fb0*/  @!P2 STG.E.U8 desc[UR14][R28.64+0x38], R49 ;  /* 0x000038311c00a986 */ /* 0x0003e8000c10110e */
[----:B------:R0:W2:Y:S01]  /*8fc0*/  @!P1 LDG.E.U8 R30, desc[UR14][R34.64+0x39] ;  /* 0x0000390e221e9981 */ /* 0x0000a2000c1e1100 */
[----:B------:R-:W-:Y:S02]  /*8fd0*/  IADD3 R31, P0, R44, 0x100, RZ ;  /* 0x000001002c1f7810 */ /* 0x000fe40007f1e0ff */
[----:B------:R-:W-:-:S03]  /*8fe0*/  @!P1 IADD3 R45, P4, P5, R45, R26, R39 ;  /* 0x0000001a2d2d9210 */ /* 0x000fc60007d9e027 */
[----:B------:R-:W-:Y:S01]  /*8ff0*/  IMAD.X R46, RZ, RZ, R47, P0 ;  /* 0x000000ffff2e7224 */ /* 0x000fe200000e062f */
[----:B------:R-:W-:Y:S01]  /*9000*/  ISETP.GE.AND P0, PT, R38, 0x101, PT ;  /* 0x000001012600780c */ /* 0x000fe20003f06270 */
[----:B-1----:R-:W-:Y:S01]  /*9010*/  IMAD.WIDE.U32 R28, R31, UR6, R32 ;  /* 0x000000061f1c7c25 */ /* 0x002fe2000f8e0020 */
[----:B------:R-:W-:Y:S02]  /*9020*/  @!P1 IADD3.X R48, R43, R42, R37, P4, P5 ;  /* 0x0000002a2b309210 */ /* 0x000fe400027ea425 */
[----:B------:R-:W-:Y:S01]  /*9030*/  ISETP.LT.OR P2, PT, R36, 0x1, !P0 ;  /* 0x000000012400780c */ /* 0x000fe20004741670 */
[----:B------:R-:W-:Y:S01]  /*9040*/  IMAD R46, R46, UR6, RZ ;  /* 0x000000062e2e7c24 */ /* 0x000fe2000f8e02ff */
[----:B0-----:R-:W-:Y:S02]  /*9050*/  @!P1 IADD3 R34, P3, R45, R50, RZ ;  /* 0x000000322d229210 */ /* 0x001fe40007f7e0ff */
[----:B------:R-:W-:Y:S01]  /*9060*/  IADD3 R28, P4, R28, UR10, RZ ;  /* 0x0000000a1c1c7c10 */ /* 0x000fe2000ff9e0ff */
[----:B------:R-:W-:-:S02]  /*9070*/  IMAD R31, R31, UR7, R46 ;  /* 0x000000071f1f7c24 */ /* 0x000fc4000f8e022e */
[----:B------:R-:W-:-:S03]  /*9080*/  @!P1 IMAD.X R35, R48, 0x1, R51, P3 ;  /* 0x0000000130239824 */ /* 0x000fc600018e0633 */
[----:B------:R-:W-:-:S03]  /*9090*/  IADD3.X R29, R29, UR11, R31, P4, !PT ;  /* 0x0000000b1d1d7c10 */ /* 0x000fc6000a7fe41f */
[----:B------:R-:W0:Y:S01]  /*90a0*/  @!P2 LDC.64 R48, c[0x0][0x5c0] ;  /* 0x00017000ff30ab82 */ /* 0x000e220000000a00 */
[----:B--2---:R-:W-:-:S04]  /*90b0*/  LOP3.LUT R30, R30, 0xff, RZ, 0xc0, !PT ;  /* 0x000000ff1e1e7812 */ /* 0x004fc800078ec0ff */
[----:B------:R-:W-:-:S05]  /*90c0*/  F2FP.F16.E4M3.UNPACK_B R30, R30 ;  /* 0x0000001eff1e723e */ /* 0x000fca00020006ff */
[----:B------:R-:W-:-:S05]  /*90d0*/  HADD2.F32 R30, -RZ, R30.H0_H0 ;  /* 0x2000001eff1e7230 */ /* 0x000fca0000004100 */
[----:B------:R-:W-:-:S04]  /*90e0*/  FMUL R30, R30, UR21 ;  /* 0x000000151e1e7c20 */ /* 0x000fc80008400000 */
[----:B------:R-:W-:-:S05]  /*90f0*/  FFMA R30, R163, UR20, R30 ;  /* 0x00000014a31e7c23 */ /* 0x000fca000800001e */
[----:B------:R-:W-:Y:S02]  /*9100*/  F2FP.SATFINITE.E4M3.F32.PACK_AB_MERGE_C R43, RZ, R30, RZ ;  /* 0x0000001eff2b723e */ /* 0x000fe400048070ff */
[----:B------:R-:W-:-:S03]  /*9110*/  PRMT R30, RZ, 0x7610, R30 ;  /* 0x00007610ff1e7816 */ /* 0x000fc6000000001e */
[----:B------:R1:W-:Y:S04]  /*9120*/  @!P1 STG.E.U8 desc[UR14][R34.64+0x39], R43 ;  /* 0x0000392b22009986 */ /* 0x0003e8000c10110e */
[----:B------:R-:W2:Y:S01]  /*9130*/  @!P2 LDG.E.U8 R30, desc[UR14][R28.64] ;  /* 0x0000000e1c1ea981 */ /* 0x000ea2000c1e1100 */
[----:B------:R-:W-:Y:S02]  /*9140*/  ISETP.LT.OR P3, PT, R36, 0x2, !P0 ;  /* 0x000000022400780c */ /* 0x000fe40004761670 */
[----:B-1----:R-:W-:Y:S02]  /*9150*/  PRMT R34, RZ, 0x7610, R34 ;  /* 0x00007610ff227816 */ /* 0x002fe40000000022 */
[----:B--2---:R-:W-:-:S04]  /*9160*/  LOP3.LUT R30, R30, 0xff, RZ, 0xc0, !PT ;  /* 0x000000ff1e1e7812 */ /* 0x004fc800078ec0ff */
[----:B------:R-:W-:-:S05]  /*9170*/  F2FP.F16.E4M3.UNPACK_B R30, R30 ;  /* 0x0000001eff1e723e */ /* 0x000fca00020006ff */
[----:B------:R-:W-:-:S05]  /*9180*/  HADD2.F32 R30, -RZ, R30.H0_H0 ;  /* 0x2000001eff1e7230 */ /* 0x000fca0000004100 */
[----:B------:R-:W-:Y:S01]  /*9190*/  FMUL R31, R30, UR21 ;  /* 0x000000151e1f7c20 */ /* 0x000fe20008400000 */
[----:B0-----:R-:W-:-:S03]  /*91a0*/  @!P2 IADD3 R30, P1, P4, R26, R48, R41 ;  /* 0x000000301a1ea210 */ /* 0x001fc60007c3e029 */
[----:B------:R-:W-:Y:S01]  /*91b0*/  FFMA R162, R162, UR20, R31 ;  /* 0x00000014a2a27c23 */ /* 0x000fe2000800001f */
[----:B------:R-:W-:Y:S02]  /*91c0*/  @!P2 IADD3.X R31, R42, R49, R40, P1, P4 ;  /* 0x000000312a1fa210 */ /* 0x000fe40000fe8428 */
[----:B------:R-:W0:Y:S02]  /*91d0*/  @!P3 LDC.64 R48, c[0x0][0x5c0] ;  /* 0x00017000ff30bb82 */ /* 0x000e240000000a00 */
[----:B------:R-:W-:-:S05]  /*91e0*/  F2FP.SATFINITE.E4M3.F32.PACK_AB_MERGE_C R45, RZ, R162, RZ ;  /* 0x000000a2ff2d723e */ /* 0x000fca00048070ff */
[----:B------:R1:W-:Y:S04]  /*91f0*/  @!P2 STG.E.U8 desc[UR14][R30.64], R45 ;  /* 0x0000002d1e00a986 */ /* 0x0003e8000c10110e */
[----:B------:R-:W2:Y:S01]  /*9200*/  @!P3 LDG.E.U8 R34, desc[UR14][R28.64+0x1] ;  /* 0x0000010e1c22b981 */ /* 0x000ea2000c1e1100 */
[----:B------:R-:W-:-:S05]  /*9210*/  IADD3 R35, P1, R44, 0x108, RZ ;  /* 0x000001082c237810 */ /* 0x000fca0007f3e0ff */
[----:B------:R-:W-:Y:S01]  /*9220*/  IMAD.X R43, RZ, RZ, R47, P1 ;  /* 0x000000ffff2b7224 */ /* 0x000fe200008e062f */
[----:B------:R-:W-:Y:S01]  /*9230*/  ISETP.GE.AND P1, PT, R38, 0x109, PT ;  /* 0x000001092600780c */ /* 0x000fe20003f26270 */
[----:B-1----:R-:W-:-:S03]  /*9240*/  IMAD.WIDE.U32 R30, R35, UR6, R32 ;  /* 0x00000006231e7c25 */ /* 0x002fc6000f8e0020 */
[----:B------:R-:W-:Y:S01]  /*9250*/  ISETP.LT.OR P2, PT, R36, 0x1, !P1 ;  /* 0x000000012400780c */ /* 0x000fe20004f41670 */
[----:B------:R-:W-:Y:S01]  /*9260*/  IMAD R46, R43, UR6, RZ ;  /* 0x000000062b2e7c24 */ /* 0x000fe2000f8e02ff */
[----:B0-----:R-:W-:-:S03]  /*9270*/  @!P3 IADD3 R48, P4, P5, R26, R48, R41 ;  /* 0x000000301a30b210 */ /* 0x001fc60007d9e029 */
[----:B------:R-:W-:Y:S01]  /*9280*/  IMAD R35, R35, UR7, R46 ;  /* 0x0000000723237c24 */ /* 0x000fe2000f8e022e */
[----:B------:R-:W-:Y:S02]  /*9290*/  @!P3 IADD3.X R49, R42, R49, R40, P4, P5 ;  /* 0x000000312a31b210 */ /* 0x000fe400027ea428 */
[----:B------:R-:W-:-:S04]  /*92a0*/  IADD3 R30, P4, R30, UR10, RZ ;  /* 0x0000000a1e1e7c10 */ /* 0x000fc8000ff9e0ff */
[----:B------:R-:W-:Y:S01]  /*92b0*/  IADD3.X R31, R31, UR11, R35, P4, !PT ;  /* 0x0000000b1f1f7c10 */ /* 0x000fe2000a7fe423 */
        /* <DEDUP_REMOVED lines=10> */
[----:B------:R-:W-:Y:S02]  /*9360*/  @!P2 IADD3 R43, P4, P5, R41, R26, R39 ;  /* 0x0000001a292ba210 */ /* 0x000fe40007d9e027 */
[----:B------:R-:W-:Y:S02]  /*9370*/  ISETP.LT.OR P3, PT, R36, 0x2, !P1 ;  /* 0x000000022400780c */ /* 0x000fe40004f61670 */
[----:B------:R-:W-:-:S11]  /*9380*/  @!P2 IADD3.X R46, R40, R42, R37, P4, P5 ;  /* 0x0000002a282ea210 */ /* 0x000fd600027ea425 */
[----:B------:R-:W3:Y:S01]  /*9390*/  @!P3 LDC.64 R52, c[0x0][0x5c0] ;  /* 0x00017000ff34bb82 */ /* 0x000ee20000000a00 */
[----:B--2---:R-:W-:-:S04]  /*93a0*/  LOP3.LUT R34, R34, 0xff, RZ, 0xc0, !PT ;  /* 0x000000ff22227812 */ /* 0x004fc800078ec0ff */
[----:B------:R-:W-:-:S05]  /*93b0*/  F2FP.F16.E4M3.UNPACK_B R34, R34 ;  /* 0x00000022ff22723e */ /* 0x000fca00020006ff */
[----:B------:R-:W-:-:S05]  /*93c0*/  HADD2.F32 R34, -RZ, R34.H0_H0 ;  /* 0x20000022ff227230 */ /* 0x000fca0000004100 */
[----:B------:R-:W-:Y:S01]  /*93d0*/  FMUL R35, R34, UR21 ;  /* 0x0000001522237c20 */ /* 0x000fe20008400000 */
[----:B0-----:R-:W-:Y:S02]  /*93e0*/  @!P2 IADD3 R34, P4, R43, R50, RZ ;  /* 0x000000322b22a210 */ /* 0x001fe40007f9e0ff */
[----:B------:R-:W-:Y:S01]  /*93f0*/  PRMT R43, RZ, 0x7610, R43 ;  /* 0x00007610ff2b7816 */ /* 0x000fe2000000002b */
[----:B------:R-:W-:Y:S02]  /*9400*/  FFMA R160, R160, UR20, R35 ;  /* 0x00000014a0a07c23 */ /* 0x000fe40008000023 */
[----:B------:R-:W-:-:S03]  /*9410*/  @!P2 IMAD.X R35, R46, 0x1, R51, P4 ;  /* 0x000000012e23a824 */ /* 0x000fc600020e0633 */
[----:B-1----:R-:W-:-:S05]  /*9420*/  F2FP.SATFINITE.E4M3.F32.PACK_AB_MERGE_C R45, RZ, R160, RZ ;  /* 0x000000a0ff2d723e */ /* 0x002fca00048070ff */
[----:B------:R0:W-:Y:S04]  /*9430*/  @!P2 STG.E.U8 desc[UR14][R34.64], R45 ;  /* 0x0000002d2200a986 */ /* 0x0001e8000c10110e */
[----:B------:R-:W2:Y:S01]  /*9440*/  @!P3 LDG.E.U8 R43, desc[UR14][R30.64+0x1] ;  /* 0x0000010e1e2bb981 */ /* 0x000ea2000c1e1100 */
[----:B------:R-:W-:Y:S02]  /*9450*/  @!P3 IADD3 R49, P4, P5, R41, R26, R39 ;  /* 0x0000001a2931b210 */ /* 0x000fe40007d9e027 */
[----:B------:R-:W-:Y:S02]  /*9460*/  ISETP.LT.OR P2, PT, R36, 0x9, !P0 ;  /* 0x000000092400780c */ /* 0x000fe40004741670 */
[----:B------:R-:W-:Y:S02]  /*9470*/  @!P3 IADD3.X R50, R40, R42, R37, P4, P5 ;  /* 0x0000002a2832b210 */ /* 0x000fe400027ea425 */
[----:B---3--:R-:W-:-:S02]  /*9480*/  @!P3 IADD3 R48, P4, R49, R52, RZ ;  /* 0x000000343130b210 */ /* 0x008fc40007f9e0ff */
[----:B0-----:R-:W-:-:S03]  /*9490*/  PRMT R34, RZ, 0x7610, R34 ;  /* 0x00007610ff227816 */ /* 0x001fc60000000022 */
[----:B------:R-:W-:-:S04]  /*94a0*/  @!P3 IMAD.X R49, R50, 0x1, R53, P4 ;  /* 0x000000013231b824 */ /* 0x000fc800020e0635 */
[----:B------:R-:W0:Y:S01]  /*94b0*/  @!P2 LDC.64 R50, c[0x0][0x5c0] ;  /* 0x00017000ff32ab82 */ /* 0x000e220000000a00 */
[----:B--2---:R-:W-:-:S04]  /*94c0*/  LOP3.LUT R43, R43, 0xff, RZ, 0xc0, !PT ;  /* 0x000000ff2b2b7812 */ /* 0x004fc800078ec0ff */
[----:B------:R-:W-:-:S05]  /*94d0*/  F2FP.F16.E4M3.UNPACK_B R43, R43 ;  /* 0x0000002bff2b723e */ /* 0x000fca00020006ff */
[----:B------:R-:W-:-:S05]  /*94e0*/  HADD2.F32 R43, -RZ, R43.H0_H0 ;  /* 0x2000002bff2b7230 */ /* 0x000fca0000004100 */
[----:B------:R-:W-:-:S04]  /*94f0*/  FMUL R46, R43, UR21 ;  /* 0x000000152b2e7c20 */ /* 0x000fc80008400000 */
[----:B------:R-:W-:-:S05]  /*9500*/  FFMA R46, R159, UR20, R46 ;  /* 0x000000149f2e7c23 */ /* 0x000fca000800002e */
[----:B------:R-:W-:-:S05]  /*9510*/  F2FP.SATFINITE.E4M3.F32.PACK_AB_MERGE_C R43, RZ, R46, RZ ;  /* 0x0000002eff2b723e */ /* 0x000fca00048070ff */
[----:B------:R1:W-:Y:S04]  /*9520*/  @!P3 STG.E.U8 desc[UR14][R48.64+0x1], R43 ;  /* 0x0000012b3000b986 */ /* 0x0003e8000c10110e */
[----:B------:R-:W2:Y:S01]  /*9530*/  @!P2 LDG.E.U8 R34, desc[UR14][R28.64+0x8] ;  /* 0x0000080e1c22a981 */ /* 0x000ea2000c1e1100 */
[----:B------:R-:W-:Y:S02]  /*9540*/  ISETP.LT.OR P3, PT, R36, 0xa, !P0 ;  /* 0x0000000a2400780c */ /* 0x000fe40004761670 */
[----:B-1----:R-:W-:-:S11]  /*9550*/  PRMT R43, RZ, 0x7610, R43 ;  /* 0x00007610ff2b7816 */ /* 0x002fd6000000002b */
[----:B------:R-:W1:Y:S01]  /*9560*/  @!P3 LDC.64 R48, c[0x0][0x5c0] ;  /* 0x00017000ff30bb82 */ /* 0x000e620000000a00 */
[----:B--2---:R-:W-:-:S04]  /*9570*/  LOP3.LUT R34, R34, 0xff, RZ, 0xc0, !PT ;  /* 0x000000ff22227812 */ /* 0x004fc800078ec0ff */
[----:B------:R-:W-:-:S05]  /*9580*/  F2FP.F16.E4M3.UNPACK_B R34, R34 ;  /* 0x00000022ff22723e */ /* 0x000fca00020006ff */
[----:B------:R-:W-:-:S05]  /*9590*/  HADD2.F32 R34, -RZ, R34.H0_H0 ;  /* 0x20000022ff227230 */ /* 0x000fca0000004100 */
[----:B------:R-:W-:Y:S01]  /*95a0*/  FMUL R35, R34, UR21 ;  /* 0x0000001522237c20 */ /* 0x000fe20008400000 */
[----:B0-----:R-:W-:-:S03]  /*95b0*/  @!P2 IADD3 R34, P4, P5, R26, R50, R41 ;  /* 0x000000321a22a210 */ /* 0x001fc60007d9e029 */
[----:B------:R-:W-:Y:S01]  /*95c0*/  FFMA R158, R158, UR20, R35 ;  /* 0x000000149e9e7c23 */ /* 0x000fe20008000023 */
[----:B------:R-:W-:-:S04]  /*95d0*/  @!P2 IADD3.X R35, R42, R51, R40, P4, P5 ;  /* 0x000000332a23a210 */ /* 0x000fc800027ea428 */
[----:B------:R-:W-:-:S05]  /*95e0*/  F2FP.SATFINITE.E4M3.F32.PACK_AB_MERGE_C R45, RZ, R158, RZ ;  /* 0x0000009eff2d723e */ /* 0x000fca00048070ff */
[----:B------:R0:W-:Y:S04]  /*95f0*/  @!P2 STG.E.U8 desc[UR14][R34.64+0x8], R45 ;  /* 0x0000082d2200a986 */ /* 0x0001e8000c10110e */
[----:B------:R-:W2:Y:S01]  /*9600*/  @!P3 LDG.E.U8 R43, desc[UR14][R28.64+0x9] ;  /* 0x0000090e1c2bb981 */ /* 0x000ea2000c1e1100 */
[----:B------:R-:W-:Y:S02]  /*9610*/  ISETP.LT.OR P2, PT, R36, 0x9, !P1 ;  /* 0x000000092400780c */ /* 0x000fe40004f41670 */
[----:B-1----:R-:W-:-:S04]  /*9620*/  @!P3 IADD3 R48, P4, P5, R26, R48, R41 ;  /* 0x000000301a30b210 */ /* 0x002fc80007d9e029 */
[----:B------:R-:W-:Y:S02]  /*9630*/  @!P3 IADD3.X R49, R42, R49, R40, P4, P5 ;  /* 0x000000312a31b210 */ /* 0x000fe400027ea428 */
[----:B0-----:R-:W-:-:S05]  /*9640*/  PRMT R34, RZ, 0x7610, R34 ;  /* 0x00007610ff227816 */ /* 0x001fca0000000022 */
        /* <DEDUP_REMOVED lines=9> */
[----:B------:R-:W-:Y:S02]  /*96e0*/  @!P2 IADD3 R45, P4, P5, R41, R26, R39 ;  /* 0x0000001a292da210 */ /* 0x000fe40007d9e027 */
[----:B------:R-:W-:Y:S02]  /*96f0*/  ISETP.LT.OR P3, PT, R36, 0xa, !P1 ;  /* 0x0000000a2400780c */ /* 0x000fe40004f61670 */
[----:B------:R-:W-:Y:S02]  /*9700*/  @!P2 IADD3.X R46, R40, R42, R37, P4, P5 ;  /* 0x0000002a282ea210 */ /* 0x000fe400027ea425 */
[----:B-1----:R-:W-:-:S09]  /*9710*/  PRMT R43, RZ, 0x7610, R43 ;  /* 0x00007610ff2b7816 */ /* 0x002fd2000000002b */
[----:B------:R-:W1:Y:S01]  /*9720*/  @!P3 LDC.64 R52, c[0x0][0x5c0] ;  /* 0x00017000ff34bb82 */ /* 0x000e620000000a00 */
[----:B--2---:R-:W-:-:S04]  /*9730*/  LOP3.LUT R34, R34, 0xff, RZ, 0xc0, !PT ;  /* 0x000000ff22227812 */ /* 0x004fc800078ec0ff */
[----:B------:R-:W-:-:S05]  /*9740*/  F2FP.F16.E4M3.UNPACK_B R34, R34 ;  /* 0x00000022ff22723e */ /* 0x000fca00020006ff */
[----:B------:R-:W-:-:S05]  /*9750*/  HADD2.F32 R34, -RZ, R34.H0_H0 ;  /* 0x20000022ff227230 */ /* 0x000fca0000004100 */
[----:B------:R-:W-:Y:S01]  /*9760*/  FMUL R35, R34, UR21 ;  /* 0x0000001522237c20 */ /* 0x000fe20008400000 */
[----:B0-----:R-:W-:-:S03]  /*9770*/  @!P2 IADD3 R34, P4, R45, R50, RZ ;  /* 0x000000322d22a210 */ /* 0x001fc60007f9e0ff */
[----:B------:R-:W-:Y:S02]  /*9780*/  FFMA R156, R156, UR20, R35 ;  /* 0x000000149c9c7c23 */ /* 0x000fe40008000023 */
[----:B------:R-:W-:-:S03]  /*9790*/  @!P2 IMAD.X R35, R46, 0x1, R51, P4 ;  /* 0x000000012e23a824 */ /* 0x000fc600020e0633 */
[----:B------:R-:W-:-:S05]  /*97a0*/  F2FP.SATFINITE.E4M3.F32.PACK_AB_MERGE_C R45, RZ, R156, RZ ;  /* 0x0000009cff2d723e */ /* 0x000fca00048070ff */
[----:B------:R0:W-:Y:S04]  /*97b0*/  @!P2 STG.E.U8 desc[UR14][R34.64+0x8], R45 ;  /* 0x0000082d2200a986 */ /* 0x0001e8000c10110e */
[----:B------:R-:W2:Y:S01]  /*97c0*/  @!P3 LDG.E.U8 R43, desc[UR14][R30.64+0x9] ;  /* 0x0000090e1e2bb981 */ /* 0x000ea2000c1e1100 */
[----:B------:R-:W-:Y:S02]  /*97d0*/  @!P3 IADD3 R49, P4, P5, R41, R26, R39 ;  /* 0x0000001a2931b210 */ /* 0x000fe40007d9e027 */
[----:B------:R-:W-:Y:S02]  /*97e0*/  ISETP.LT.OR P2, PT, R36, 0x11, !P0 ;  /* 0x000000112400780c */ /* 0x000fe40004741670 */
[----:B------:R-:W-:Y:S02]  /*97f0*/  @!P3 IADD3.X R50, R40, R42, R37, P4, P5 ;  /* 0x0000002a2832b210 */ /* 0x000fe400027ea425 */
[----:B-1----:R-:W-:-:S02]  /*9800*/  @!P3 IADD3 R48, P4, R49, R52, RZ ;  /* 0x000000343130b210 */ /* 0x002fc40007f9e0ff */
        /* <DEDUP_REMOVED lines=55> */
[----:B-1----:R-:W-:-:S05]  /*9b80*/  @!P3 IADD3 R48, P4, R49, R52, RZ ;  /* 0x000000343130b210 */ /* 0x002fca0007f9e0ff */
[----:B------:R-:W-:-:S04]  /*9b90*/  @!P3 IMAD.X R49, R50, 0x1, R53, P4 ;  /* 0x000000013231b824 */ /* 0x000fc800020e0635 */
[----:B0-----:R-:W0:Y:S01]  /*9ba0*/  @!P2 LDC.64 R34, c[0x0][0x5c0] ;  /* 0x00017000ff22ab82 */ /* 0x001e220000000a00 */
[----:B--2---:R-:W-:-:S04]  /*9bb0*/  LOP3.LUT R43, R43, 0xff, RZ, 0xc0, !PT ;  /* 0x000000ff2b2b7812 */ /* 0x004fc800078ec0ff */
[----:B------:R-:W-:-:S05]  /*9bc0*/  F2FP.F16.E4M3.UNPACK_B R43, R43 ;  /* 0x0000002bff2b723e */ /* 0x000fca00020006ff */
[----:B------:R-:W-:-:S05]  /*9bd0*/  HADD2.F32 R43, -RZ, R43.H0_H0 ;  /* 0x2000002bff2b7230 */ /* 0x000fca0000004100 */
[----:B------:R-:W-:-:S04]  /*9be0*/  FMUL R46, R43, UR21 ;  /* 0x000000152b2e7c20 */ /* 0x000fc80008400000 */
[----:B------:R-:W-:Y:S01]  /*9bf0*/  FFMA R46, R23, UR20, R46 ;  /* 0x00000014172e7c23 */ /* 0x000fe2000800002e */
[----:B------:R-:W-:-:S04]  /*9c00*/  PRMT R23, RZ, 0x7610, R23 ;  /* 0x00007610ff177816 */ /* 0x000fc80000000017 */
[----:B------:R-:W-:-:S05]  /*9c10*/  F2FP.SATFINITE.E4M3.F32.PACK_AB_MERGE_C R43, RZ, R46, RZ ;  /* 0x0000002eff2b723e */ /* 0x000fca00048070ff */
[----:B------:R1:W-:Y:S04]  /*9c20*/  @!P3 STG.E.U8 desc[UR14][R48.64+0x11], R43 ;  /* 0x0000112b3000b986 */ /* 0x0003e8000c10110e */
[----:B------:R-:W2:Y:S01]  /*9c30*/  @!P2 LDG.E.U8 R23, desc[UR14][R28.64+0x18] ;  /* 0x0000180e1c17a981 */ /* 0x000ea2000c1e1100 */
[----:B------:R-:W-:Y:S02]  /*9c40*/  ISETP.LT.OR P3, PT, R36, 0x1a, !P0 ;  /* 0x0000001a2400780c */ /* 0x000fe40004761670 */
[----:B0-----:R-:W-:-:S04]  /*9c50*/  @!P2 IADD3 R34, P4, P5, R26, R34, R41 ;  /* 0x000000221a22a210 */ /* 0x001fc80007d9e029 */
[----:B------:R-:W-:-:S07]  /*9c60*/  @!P2 IADD3.X R35, R42, R35, R40, P4, P5 ;  /* 0x000000232a23a210 */ /* 0x000fce00027ea428 */
[----:B-1----:R-:W0:Y:S01]  /*9c70*/  @!P3 LDC.64 R48, c[0x0][0x5c0] ;  /* 0x00017000ff30bb82 */ /* 0x002e220000000a00 */
        /* <DEDUP_REMOVED lines=10> */
[----:B--2---:R-:W-:-:S04]  /*9d20*/  LOP3.LUT R22, R22, 0xff, RZ, 0xc0, !PT ;  /* 0x000000ff16167812 */ /* 0x004fc800078ec0ff */
[----:B------:R-:W-:-:S05]  /*9d30*/  F2FP.F16.E4M3.UNPACK_B R22, R22 ;  /* 0x00000016ff16723e */ /* 0x000fca00020006ff */
[----:B------:R-:W-:-:S05]  /*9d40*/  HADD2.F32 R22, -RZ, R22.H0_H0 ;  /* 0x20000016ff167230 */ /* 0x000fca0000004100 */
[----:B------:R-:W-:Y:S01]  /*9d50*/  FMUL R46, R22, UR21 ;  /* 0x00000015162e7c20 */ /* 0x000fe20008400000 */
[----:B0-----:R-:W-:-:S03]  /*9d60*/  @!P3 IADD3 R22, P4, P5, R26, R48, R41 ;  /* 0x000000301a16b210 */ /* 0x001fc60007d9e029 */
[----:B------:R-:W-:Y:S01]  /*9d70*/  FFMA R46, R21, UR20, R46 ;  /* 0x00000014152e7c23 */ /* 0x000fe2000800002e */
[----:B------:R-:W-:Y:S02]  /*9d80*/  @!P3 IADD3.X R23, R42, R49, R40, P4, P5 ;  /* 0x000000312a17b210 */ /* 0x000fe400027ea428 */
[----:B------:R-:W-:Y:S01]  /*9d90*/  PRMT R21, RZ, 0x7610, R21 ;  /* 0x00007610ff157816 */ /* 0x000fe20000000015 */
[----:B------:R-:W0:Y:S01]  /*9da0*/  @!P2 LDC.64 R48, c[0x0][0x5c0] ;  /* 0x00017000ff30ab82 */ /* 0x000e220000000a00 */
[----:B-1----:R-:W-:-:S05]  /*9db0*/  F2FP.SATFINITE.E4M3.F32.PACK_AB_MERGE_C R43, RZ, R46, RZ ;  /* 0x0000002eff2b723e */ /* 0x002fca00048070ff */
[----:B------:R1:W-:Y:S04]  /*9dc0*/  @!P3 STG.E.U8 desc[UR14][R22.64+0x19], R43 ;  /* 0x0000192b1600b986 */ /* 0x0003e8000c10110e */
[----:B------:R-:W2:Y:S01]  /*9dd0*/  @!P2 LDG.E.U8 R21, desc[UR14][R30.64+0x18] ;  /* 0x0000180e1e15a981 */ /* 0x000ea2000c1e1100 */
[----:B------:R-:W-:Y:S02]  /*9de0*/  @!P2 IADD3 R35, P4, P5, R41, R26, R39 ;  /* 0x0000001a2923a210 */ /* 0x000fe40007d9e027 */
[----:B------:R-:W-:Y:S02]  /*9df0*/  ISETP.LT.OR P3, PT, R36, 0x1a, !P1 ;  /* 0x0000001a2400780c */ /* 0x000fe40004f61670 */
[----:B------:R-:W-:Y:S02]  /*9e00*/  @!P2 IADD3.X R46, R40, R42, R37, P4, P5 ;  /* 0x0000002a282ea210 */ /* 0x000fe400027ea425 */
[----:B0-----:R-:W-:-:S05]  /*9e10*/  @!P2 IADD3 R34, P4, R35, R48, RZ ;  /* 0x000000302322a210 */ /* 0x001fca0007f9e0ff */
[----:B------:R-:W-:-:S04]  /*9e20*/  @!P2 IMAD.X R35, R46, 0x1, R49, P4 ;  /* 0x000000012e23a824 */ /* 0x000fc800020e0631 */
[----:B------:R-:W0:Y:S01]  /*9e30*/  @!P3 LDC.64 R48, c[0x0][0x5c0] ;  /* 0x00017000ff30bb82 */ /* 0x000e220000000a00 */
[----:B--2---:R-:W-:-:S04]  /*9e40*/  LOP3.LUT R21, R21, 0xff, RZ, 0xc0, !PT ;  /* 0x000000ff15157812 */ /* 0x004fc800078ec0ff */
[----:B------:R-:W-:-:S05]  /*9e50*/  F2FP.F16.E4M3.UNPACK_B R21, R21 ;  /* 0x00000015ff15723e */ /* 0x000fca00020006ff */
[----:B------:R-:W-:-:S05]  /*9e60*/  HADD2.F32 R21, -RZ, R21.H0_H0 ;  /* 0x20000015ff157230 */ /* 0x000fca0000004100 */
[----:B------:R-:W-:-:S04]  /*9e70*/  FMUL R21, R21, UR21 ;  /* 0x0000001515157c20 */ /* 0x000fc80008400000 */
[----:B------:R-:W-:Y:S01]  /*9e80*/  FFMA R21, R20, UR20, R21 ;  /* 0x0000001414157c23 */ /* 0x000fe20008000015 */
[----:B------:R-:W-:-:S04]  /*9e90*/  PRMT R20, RZ, 0x7610, R20 ;  /* 0x00007610ff147816 */ /* 0x000fc80000000014 */
[----:B-1----:R-:W-:-:S05]  /*9ea0*/  F2FP.SATFINITE.E4M3.F32.PACK_AB_MERGE_C R23, RZ, R21, RZ ;  /* 0x00000015ff17723e */ /* 0x002fca00048070ff */
        /* <DEDUP_REMOVED lines=10> */
[----:B------:R-:W-:Y:S01]  /*9f50*/  FFMA R22, R19, UR20, R22 ;  /* 0x0000001413167c23 */ /* 0x000fe20008000016 */
[----:B------:R-:W-:Y:S01]  /*9f60*/  PRMT R19, RZ, 0x7610, R19 ;  /* 0x00007610ff137816 */ /* 0x000fe20000000013 */
[----:B------:R-:W-:-:S03]  /*9f70*/  @!P3 IMAD.X R21, R46, 0x1, R49, P4 ;  /* 0x000000012e15b824 */ /* 0x000fc600020e0631 */
[----:B-1----:R-:W-:Y:S02]  /*9f80*/  F2FP.SATFINITE.E4M3.F32.PACK_AB_MERGE_C R35, RZ, R22, RZ ;  /* 0x00000016ff23723e */ /* 0x002fe400048070ff */
[----:B------:R-:W0:Y:S03]  /*9f90*/  @!P2 LDC.64 R22, c[0x0][0x5c0] ;  /* 0x00017000ff16ab82 */ /* 0x000e260000000a00 */
[----:B------:R1:W-:Y:S04]  /*9fa0*/  @!P3 STG.E.U8 desc[UR14][R20.64+0x19], R35 ;  /* 0x000019231400b986 */ /* 0x0003e8000c10110e */
[----:B------:R-:W2:Y:S01]  /*9fb0*/  @!P2 LDG.E.U8 R19, desc[UR14][R28.64+0x20] ;  /* 0x0000200e1c13a981 */ /* 0x000ea2000c1e1100 */
[----:B------:R-:W-:-:S13]  /*9fc0*/  ISETP.LT.OR P3, PT, R36, 0x22, !P0 ;  /* 0x000000222400780c */ /* 0x000fda0004761670 */
[----:B-1----:R-:W1:Y:S01]  /*9fd0*/  @!P3 LDC.64 R34, c[0x0][0x5c0] ;  /* 0x00017000ff22bb82 */ /* 0x002e620000000a00 */
[----:B0-----:R-:W-:-:S04]  /*9fe0*/  @!P2 IADD3 R22, P4, P5, R26, R22, R41 ;  /* 0x000000161a16a210 */ /* 0x001fc80007d9e029 */
[----:B------:R-:W-:Y:S02]  /*9ff0*/  @!P2 IADD3.X R23, R42, R23, R40, P4, P5 ;  /* 0x000000172a17a210 */ /* 0x000fe400027ea428 */
        /* <DEDUP_REMOVED lines=14> */
[----:B-1----:R-:W-:-:S03]  /*a0e0*/  @!P3 IADD3 R18, P4, P5, R26, R34, R41 ;  /* 0x000000221a12b210 */ /* 0x002fc60007d9e029 */
[----:B------:R-:W-:Y:S01]  /*a0f0*/  FFMA R20, R17, UR20, R20 ;  /* 0x0000001411147c23 */ /* 0x000fe20008000014 */
[----:B------:R-:W-:Y:S02]  /*a100*/  @!P3 IADD3.X R19, R42, R35, R40, P4, P5 ;  /* 0x000000232a13b210 */ /* 0x000fe400027ea428 */
[----:B------:R-:W-:Y:S01]  /*a110*/  PRMT R17, RZ, 0x7610, R17 ;  /* 0x00007610ff117816 */ /* 0x000fe20000000011 */
[----:B------:R-:W1:Y:S01]  /*a120*/  @!P2 LDC.64 R34, c[0x0][0x5c0] ;  /* 0x00017000ff22ab82 */ /* 0x000e620000000a00 */
[----:B0-----:R-:W-:-:S05]  /*a130*/  F2FP.SATFINITE.E4M3.F32.PACK_AB_MERGE_C R23, RZ, R20, RZ ;  /* 0x00000014ff17723e */ /* 0x001fca00048070ff */
[----:B------:R0:W-:Y:S04]  /*a140*/  @!P3 STG.E.U8 desc[UR14][R18.64+0x21], R23 ;  /* 0x000021171200b986 */ /* 0x0001e8000c10110e */
[----:B------:R-:W2:Y:S01]  /*a150*/  @!P2 LDG.E.U8 R17, desc[UR14][R30.64+0x20] ;  /* 0x0000200e1e11a981 */ /* 0x000ea2000c1e1100 */
[----:B------:R-:W-:Y:S02]  /*a160*/  @!P2 IADD3 R21, P4, P5, R41, R26, R39 ;  /* 0x0000001a2915a210 */ /* 0x000fe40007d9e027 */
[----:B------:R-:W-:Y:S02]  /*a170*/  ISETP.LT.OR P3, PT, R36, 0x22, !P1 ;  /* 0x000000222400780c */ /* 0x000fe40004f61670 */
[----:B------:R-:W-:Y:S02]  /*a180*/  @!P2 IADD3.X R22, R40, R42, R37, P4, P5 ;  /* 0x0000002a2816a210 */ /* 0x000fe400027ea425 */
[----:B-1----:R-:W-:-:S05]  /*a190*/  @!P2 IADD3 R20, P4, R21, R34, RZ ;  /* 0x000000221514a210 */ /* 0x002fca0007f9e0ff */
[----:B------:R-:W-:-:S04]  /*a1a0*/  @!P2 IMAD.X R21, R22, 0x1, R35, P4 ;  /* 0x000000011615a824 */ /* 0x000fc800020e0623 */
[----:B------:R-:W1:Y:S01]  /*a1b0*/  @!P3 LDC.64 R34, c[0x0][0x5c0] ;  /* 0x00017000ff22bb82 */ /* 0x000e620000000a00 */
[----:B--2---:R-:W-:-:S04]  /*a1c0*/  LOP3.LUT R17, R17, 0xff, RZ, 0xc0, !PT ;  /* 0x000000ff11117812 */ /* 0x004fc800078ec0ff */
[----:B------:R-:W-:-:S05]  /*a1d0*/  F2FP.F16.E4M3.UNPACK_B R17, R17 ;  /* 0x00000011ff11723e */ /* 0x000fca00020006ff */
[----:B------:R-:W-:-:S05]  /*a1e0*/  HADD2.F32 R17, -RZ, R17.H0_H0 ;  /* 0x20000011ff117230 */ /* 0x000fca0000004100 */
[----:B------:R-:W-:-:S04]  /*a1f0*/  FMUL R17, R17, UR21 ;  /* 0x0000001511117c20 */ /* 0x000fc80008400000 */
[----:B------:R-:W-:Y:S01]  /*a200*/  FFMA R17, R16, UR20, R17 ;  /* 0x0000001410117c23 */ /* 0x000fe20008000011 */
[----:B------:R-:W-:-:S04]  /*a210*/  PRMT R16, RZ, 0x7610, R16 ;  /* 0x00007610ff107816 */ /* 0x000fc80000000010 */
[----:B0-----:R-:W-:-:S05]  /*a220*/  F2FP.SATFINITE.E4M3.F32.PACK_AB_MERGE_C R19, RZ, R17, RZ ;  /* 0x00000011ff13723e */ /* 0x001fca00048070ff */
        /* <DEDUP_REMOVED lines=9> */
[----:B-1----:R-:W-:-:S03]  /*a2c0*/  @!P3 IADD3 R16, P4, R17, R34, RZ ;  /* 0x000000221110b210 */ /* 0x002fc60007f9e0ff */
[----:B------:R-:W-:Y:S01]  /*a2d0*/  FFMA R18, R15, UR20, R18 ;  /* 0x000000140f127c23 */ /* 0x000fe20008000012 */
[----:B------:R-:W-:Y:S01]  /*a2e0*/  PRMT R15, RZ, 0x7610, R15 ;  /* 0x00007610ff0f7816 */ /* 0x000fe2000000000f */
[----:B------:R-:W-:-:S03]  /*a2f0*/  @!P3 IMAD.X R17, R22, 0x1, R35, P4 ;  /* 0x000000011611b824 */ /* 0x000fc600020e0623 */
[----:B0-----:R-:W-:Y:S02]  /*a300*/  F2FP.SATFINITE.E4M3.F32.PACK_AB_MERGE_C R21, RZ, R18, RZ ;  /* 0x00000012ff15723e */ /* 0x001fe400048070ff */
        /* <DEDUP_REMOVED lines=143> */
[----:B-1----:R-:W-:Y:S02]  /*ac00*/  @!P2 IADD3 R8, P4, R9, R12, RZ ;  /* 0x0000000c0908a210 */ /* 0x002fe40007f9e0ff */
[----:B--2---:R-:W-:-:S04]  /*ac10*/  LOP3.LUT R5, R5, 0xff, RZ, 0xc0, !PT ;  /* 0x000000ff05057812 */ /* 0x004fc800078ec0ff */
[----:B------:R-:W-:-:S05]  /*ac20*/  F2FP.F16.E4M3.UNPACK_B R5, R5 ;  /* 0x00000005ff05723e */ /* 0x000fca00020006ff */
[----:B------:R-:W-:-:S05]  /*ac30*/  HADD2.F32 R5, -RZ, R5.H0_H0 ;  /* 0x20000005ff057230 */ /* 0x000fca0000004100 */
[----:B------:R-:W-:-:S04]  /*ac40*/  FMUL R5, R5, UR21 ;  /* 0x0000001505057c20 */ /* 0x000fc80008400000 */
[----:B------:R-:W-:Y:S01]  /*ac50*/  FFMA R5, R4, UR20, R5 ;  /* 0x0000001404057c23 */ /* 0x000fe20008000005 */
[----:B------:R-:W-:-:S04]  /*ac60*/  @!P2 IADD3.X R4, R40, R42, R37, P0, P3 ;  /* 0x0000002a2804a210 */ /* 0x000fc800007e6425 */
[----:B0-----:R-:W-:Y:S01]  /*ac70*/  F2FP.SATFINITE.E4M3.F32.PACK_AB_MERGE_C R11, RZ, R5, RZ ;  /* 0x00000005ff0b723e */ /* 0x001fe200048070ff */
[----:B------:R-:W-:Y:S01]  /*ac80*/  @!P2 IMAD.X R9, R4, 0x1, R13, P4 ;  /* 0x000000010409a824 */ /* 0x000fe200020e060d */
[----:B------:R-:W-:Y:S01]  /*ac90*/  PRMT R4, RZ, 0x7610, R4 ;  /* 0x00007610ff047816 */ /* 0x000fe20000000004 */
[----:B------:R-:W0:Y:S03]  /*aca0*/  @!P1 LDC.64 R12, c[0x0][0x5c0] ;  /* 0x00017000ff0c9b82 */ /* 0x000e260000000a00 */
[----:B------:R0:W-:Y:S04]  /*acb0*/  @!P2 STG.E.U8 desc[UR14][R8.64+0x38], R11 ;  /* 0x0000380b0800a986 */ /* 0x0001e8000c10110e */
[----:B------:R-:W2:Y:S01]  /*acc0*/  @!P1 LDG.E.U8 R4, desc[UR14][R30.64+0x39] ;  /* 0x0000390e1e049981 */ /* 0x000ea2000c1e1100 */
[----:B------:R-:W-:-:S02]  /*acd0*/  IADD3 R7, P0, R44, 0x180, RZ ;  /* 0x000001802c077810 */ /* 0x000fc40007f1e0ff */
[----:B------:R-:W-:-:S03]  /*ace0*/  @!P1 IADD3 R41, P4, P5, R41, R26, R39 ;  /* 0x0000001a29299210 */ /* 0x000fc60007d9e027 */
[----:B------:R-:W-:Y:S01]  /*acf0*/  IMAD.X R5, RZ, RZ, R47, P0 ;  /* 0x000000ffff057224 */ /* 0x000fe200000e062f */
[----:B------:R-:W-:Y:S02]  /*ad00*/  ISETP.GE.AND P0, PT, R38, 0x181, PT ;  /* 0x000001812600780c */ /* 0x000fe40003f06270 */
[----:B------:R-:W-:Y:S01]  /*ad10*/  @!P1 IADD3.X R40, R40, R42, R37, P4, P5 ;  /* 0x0000002a28289210 */ /* 0x000fe200027ea425 */
[----:B------:R-:W-:Y:S01]  /*ad20*/  IMAD R6, R5, UR6, RZ ;  /* 0x0000000605067c24 */ /* 0x000fe2000f8e02ff */
[----:B------:R-:W-:Y:S02]  /*ad30*/  ISETP.LT.OR P2, PT, R36, 0x1, !P0 ;  /* 0x000000012400780c */ /* 0x000fe40004741670 */
[----:B0-----:R-:W-:-:S05]  /*ad40*/  @!P1 IADD3 R8, P3, R41, R12, RZ ;  /* 0x0000000c29089210 */ /* 0x001fca0007f7e0ff */
[----:B------:R-:W-:-:S06]  /*ad50*/  @!P1 IMAD.X R9, R40, 0x1, R13, P3 ;  /* 0x0000000128099824 */ /* 0x000fcc00018e060d */
[----:B------:R-:W0:Y:S01]  /*ad60*/  @!P2 LDC.64 R12, c[0x0][0x5c0] ;  /* 0x00017000ff0cab82 */ /* 0x000e220000000a00 */
[----:B--2---:R-:W-:-:S04]  /*ad70*/  LOP3.LUT R4, R4, 0xff, RZ, 0xc0, !PT ;  /* 0x000000ff04047812 */ /* 0x004fc800078ec0ff */
[----:B------:R-:W-:-:S05]  /*ad80*/  F2FP.F16.E4M3.UNPACK_B R4, R4 ;  /* 0x00000004ff04723e */ /* 0x000fca00020006ff */
[----:B------:R-:W-:-:S05]  /*ad90*/  HADD2.F32 R4, -RZ, R4.H0_H0 ;  /* 0x20000004ff047230 */ /* 0x000fca0000004100 */
[----:B------:R-:W-:-:S04]  /*ada0*/  FMUL R4, R4, UR21 ;  /* 0x0000001504047c20 */ /* 0x000fc80008400000 */
[----:B------:R-:W-:Y:S01]  /*adb0*/  FFMA R3, R3, UR20, R4 ;  /* 0x0000001403037c23 */ /* 0x000fe20008000004 */
[----:B------:R-:W-:-:S04]  /*adc0*/  IMAD.WIDE.U32 R4, R7, UR6, R32 ;  /* 0x0000000607047c25 */ /* 0x000fc8000f8e0020 */
[----:B------:R-:W-:Y:S01]  /*add0*/  IMAD R7, R7, UR7, R6 ;  /* 0x0000000707077c24 */ /* 0x000fe2000f8e0206 */
[----:B------:R-:W-:Y:S02]  /*ade0*/  IADD3 R4, P4, R4, UR10, RZ ;  /* 0x0000000a04047c10 */ /* 0x000fe4000ff9e0ff */
[----:B------:R-:W-:Y:S02]  /*adf0*/  F2FP.SATFINITE.E4M3.F32.PACK_AB_MERGE_C R11, RZ, R3, RZ ;  /* 0x00000003ff0b723e */ /* 0x000fe400048070ff */
[----:B------:R-:W-:Y:S02]  /*ae00*/  PRMT R3, RZ, 0x7610, R3 ;  /* 0x00007610ff037816 */ /* 0x000fe40000000003 */
[----:B------:R-:W-:Y:S01]  /*ae10*/  IADD3.X R5, R5, UR11, R7, P4, !PT ;  /* 0x0000000b05057c10 */ /* 0x000fe2000a7fe407 */
[----:B------:R1:W-:Y:S04]  /*ae20*/  @!P1 STG.E.U8 desc[UR14][R8.64+0x39], R11 ;  /* 0x0000390b08009986 */ /* 0x0003e8000c10110e */
[----:B------:R-:W2:Y:S01]  /*ae30*/  @!P2 LDG.E.U8 R3, desc[UR14][R4.64] ;  /* 0x0000000e0403a981 */ /* 0x000ea2000c1e1100 */
[----:B------:R-:W-:Y:S01]  /*ae40*/  @!P2 IMAD.MOV.U32 R6, RZ, RZ, R26 ;  /* 0x000000ffff06a224 */ /* 0x000fe200078e001a */
[----:B------:R-:W-:Y:S01]  /*ae50*/  ISETP.LT.OR P3, PT, R36, 0x2, !P0 ;  /* 0x000000022400780c */ /* 0x000fe20004761670 */
[----:B------:R-:W-:-:S02]  /*ae60*/  @!P2 IMAD.MOV.U32 R7, RZ, RZ, R42 ;  /* 0x000000ffff07a224 */ /* 0x000fc400078e002a */
[----:B------:R-:W-:Y:S01]  /*ae70*/  @!P2 IMAD.WIDE.U32 R6, R24, 0x180, R6 ;  /* 0x000001801806a825 */ /* 0x000fe200078e0006 */
[----:B--2---:R-:W-:-:S04]  /*ae80*/  LOP3.LUT R3, R3, 0xff, RZ, 0xc0, !PT ;  /* 0x000000ff03037812 */ /* 0x004fc800078ec0ff */
[----:B------:R-:W-:-:S05]  /*ae90*/  F2FP.F16.E4M3.UNPACK_B R3, R3 ;  /* 0x00000003ff03723e */ /* 0x000fca00020006ff */
[----:B------:R-:W-:-:S05]  /*aea0*/  HADD2.F32 R3, -RZ, R3.H0_H0 ;  /* 0x20000003ff037230 */ /* 0x000fca0000004100 */
[----:B------:R-:W-:-:S04]  /*aeb0*/  FMUL R3, R3, UR21 ;  /* 0x0000001503037c20 */ /* 0x000fc80008400000 */
[----:B-----5:R-:W-:Y:S01]  /*aec0*/  FFMA R10, R2, UR20, R3 ;  /* 0x00000014020a7c23 */ /* 0x020fe20008000003 */
[----:B------:R-:W-:Y:S01]  /*aed0*/  @!P2 IMAD R3, R25, 0x180, RZ ;  /* 0x000001801903a824 */ /* 0x000fe200078e02ff */
[----:B0-----:R-:W-:Y:S02]  /*aee0*/  @!P2 IADD3 R2, P1, R6, R12, RZ ;  /* 0x0000000c0602a210 */ /* 0x001fe40007f3e0ff */
[----:B------:R-:W-:Y:S02]  /*aef0*/  PRMT R6, RZ, 0x7610, R6 ;  /* 0x00007610ff067816 */ /* 0x000fe40000000006 */
[----:B------:R-:W-:Y:S02]  /*af00*/  @!P2 IADD3.X R3, R13, R7, R3, P1, !PT ;  /* 0x000000070d03a210 */ /* 0x000fe40000ffe403 */
[----:B-1----:R-:W-:Y:S02]  /*af10*/  F2FP.SATFINITE.E4M3.F32.PACK_AB_MERGE_C R9, RZ, R10, RZ ;  /* 0x0000000aff09723e */ /* 0x002fe400048070ff */
[----:B------:R-:W0:Y:S03]  /*af20*/  @!P3 LDC.64 R10, c[0x0][0x5c0] ;  /* 0x00017000ff0abb82 */ /* 0x000e260000000a00 */
[----:B------:R1:W-:Y:S04]  /*af30*/  @!P2 STG.E.U8 desc[UR14][R2.64], R9 ;  /* 0x000000090200a986 */ /* 0x0003e8000c10110e */
[----:B------:R-:W2:Y:S01]  /*af40*/  @!P3 LDG.E.U8 R6, desc[UR14][R4.64+0x1] ;  /* 0x0000010e0406b981 */ /* 0x000ea2000c1e1100 */
[----:B------:R-:W-:-:S05]  /*af50*/  IADD3 R7, P1, R44, 0x188, RZ ;  /* 0x000001882c077810 */ /* 0x000fca0007f3e0ff */
[----:B------:R-:W-:Y:S01]  /*af60*/  IMAD.X R46, RZ, RZ, R47, P1 ;  /* 0x000000ffff2e7224 */ /* 0x000fe200008e062f */
[----:B------:R-:W-:Y:S01]  /*af70*/  ISETP.GE.AND P1, PT, R38, 0x189, PT ;  /* 0x000001892600780c */ /* 0x000fe20003f26270 */
[----:B-1----:R-:W-:Y:S02]  /*af80*/  @!P3 IMAD.MOV.U32 R2, RZ, RZ, R26 ;  /* 0x000000ffff02b224 */ /* 0x002fe400078e001a */
[----:B------:R-:W-:Y:S02]  /*af90*/  @!P3 IMAD.MOV.U32 R3, RZ, RZ, R42 ;  /* 0x000000ffff03b224 */ /* 0x000fe400078e002a */
[----:B------:R-:W-:Y:S01]  /*afa0*/  @!P3 IMAD.WIDE.U32 R2, R24, 0x180, R2 ;  /* 0x000001801802b825 */ /* 0x000fe200078e0002 */
[----:B------:R-:W-:-:S03]  /*afb0*/  ISETP.LT.OR P2, PT, R36, 0x1, !P1 ;  /* 0x000000012400780c */ /* 0x000fc60004f41670 */
[----:B------:R-:W-:Y:S02]  /*afc0*/  IMAD R46, R46, UR6, RZ ;  /* 0x000000062e2e7c24 */ /* 0x000fe4000f8e02ff */
[----:B------:R-:W-:Y:S01]  /*afd0*/  IMAD.WIDE.U32 R32, R7, UR6, R32 ;  /* 0x0000000607207c25 */ /* 0x000fe2000f8e0020 */
[----:B0-----:R-:W-:-:S03]  /*afe0*/  @!P3 IADD3 R8, P5, R2, R10, RZ ;  /* 0x0000000a0208b210 */ /* 0x001fc60007fbe0ff */
[----:B------:R-:W-:Y:S01]  /*aff0*/  @!P3 IMAD R9, R25, 0x180, RZ ;  /* 0x000001801909b824 */ /* 0x000fe200078e02ff */
[----:B------:R-:W-:Y:S01]  /*b000*/  IADD3 R2, P4, R32, UR10, RZ ;  /* 0x0000000a20027c10 */ /* 0x000fe2000ff9e0ff */
[----:B------:R-:W-:Y:S02]  /*b010*/  IMAD R7, R7, UR7, R46 ;  /* 0x0000000707077c24 */ /* 0x000fe4000f8e022e */
[----:B------:R-:W0:Y:S01]  /*b020*/  @!P2 LDC.64 R12, c[0x0][0x5c0] ;  /* 0x00017000ff0cab82 */ /* 0x000e220000000a00 */
[----:B------:R-:W-:Y:S02]  /*b030*/  @!P3 IADD3.X R9, R11, R3, R9, P5, !PT ;  /* 0x000000030b09b210 */ /* 0x000fe40002ffe409 */
[----:B------:R-:W-:Y:S02]  /*b040*/  IADD3.X R3, R33, UR11, R7, P4, !PT ;  /* 0x0000000b21037c10 */ /* 0x000fe4000a7fe407 */
[----:B--2---:R-:W-:-:S04]  /*b050*/  LOP3.LUT R6, R6, 0xff, RZ, 0xc0, !PT ;  /* 0x000000ff06067812 */ /* 0x004fc800078ec0ff */
[----:B------:R-:W-:-:S05]  /*b060*/  F2FP.F16.E4M3.UNPACK_B R6, R6 ;  /* 0x00000006ff06723e */ /* 0x000fca00020006ff */
[----:B------:R-:W-:-:S05]  /*b070*/  HADD2.F32 R6, -RZ, R6.H0_H0 ;  /* 0x20000006ff067230 */ /* 0x000fca0000004100 */
[----:B------:R-:W-:-:S04]  /*b080*/  FMUL R6, R6, UR21 ;  /* 0x0000001506067c20 */ /* 0x000fc80008400000 */
[----:B----4-:R-:W-:Y:S02]  /*b090*/  FFMA R6, R225, UR20, R6 ;  /* 0x00000014e1067c23 */ /* 0x010fe40008000006 */
[----:B------:R-:W2:Y:S03]  /*b0a0*/  LDL.LU R225, [R1+0x8] ;  /* 0x0000080001e17983 */ /* 0x000ea60000300800 */
[----:B------:R-:W-:Y:S02]  /*b0b0*/  F2FP.SATFINITE.E4M3.F32.PACK_AB_MERGE_C R11, RZ, R6, RZ ;  /* 0x00000006ff0b723e */ /* 0x000fe400048070ff */
[----:B------:R-:W-:-:S03]  /*b0c0*/  PRMT R6, RZ, 0x7610, R6 ;  /* 0x00007610ff067816 */ /* 0x000fc60000000006 */
[----:B------:R1:W-:Y:S04]  /*b0d0*/  @!P3 STG.E.U8 desc[UR14][R8.64+0x1], R11 ;  /* 0x0000010b0800b986 */ /* 0x0003e8000c10110e */
[----:B------:R-:W3:Y:S01]  /*b0e0*/  @!P2 LDG.E.U8 R6, desc[UR14][R2.64] ;  /* 0x0000000e0206a981 */ /* 0x000ee2000c1e1100 */
[----:B-1----:R-:W-:Y:S01]  /*b0f0*/  @!P2 IMAD R8, R25, 0x180, RZ ;  /* 0x000001801908a824 */ /* 0x002fe200078e02ff */
[----:B---3--:R-:W-:-:S04]  /*b100*/  LOP3.LUT R6, R6, 0xff, RZ, 0xc0, !PT ;  /* 0x000000ff06067812 */ /* 0x008fc800078ec0ff */
[----:B------:R-:W-:Y:S02]  /*b110*/  F2FP.F16.E4M3.UNPACK_B R7, R6 ;  /* 0x00000006ff07723e */ /* 0x000fe400020006ff */
[----:B------:R-:W-:-:S03]  /*b120*/  @!P2 IADD3 R6, P3, R39, R26, RZ ;  /* 0x0000001a2706a210 */ /* 0x000fc60007f7e0ff */
[----:B------:R-:W-:Y:S02]  /*b130*/  HADD2.F32 R10, -RZ, R7.H0_H0 ;  /* 0x20000007ff0a7230 */ /* 0x000fe40000004100 */
[----:B------:R-:W-:Y:S01]  /*b140*/  @!P2 IMAD.X R7, R42, 0x1, R37, P3 ;  /* 0x000000012a07a824 */ /* 0x000fe200018e0625 */
[----:B------:R-:W-:Y:S02]  /*b150*/  ISETP.LT.OR P3, PT, R36, 0x2, !P1 ;  /* 0x000000022400780c */ /* 0x000fe40004f61670 */
[----:B------:R-:W-:Y:S01]  /*b160*/  FMUL R10, R10, UR21 ;  /* 0x000000150a0a7c20 */ /* 0x000fe20008400000 */
[----:B------:R-:W-:-:S04]  /*b170*/  @!P2 IMAD.WIDE.U32 R6, R24, 0x180, R6 ;  /* 0x000001801806a825 */ /* 0x000fc800078e0006 */
[----:B------:R-:W-:Y:S01]  /*b180*/  FFMA R10, R226, UR20, R10 ;  /* 0x00000014e20a7c23 */ /* 0x000fe2000800000a */
[----:B0-----:R-:W-:Y:S01]  /*b190*/  @!P2 IADD3 R6, P4, R6, R12, RZ ;  /* 0x0000000c0606a210 */ /* 0x001fe20007f9e0ff */
[----:B------:R-:W3:Y:S03]  /*b1a0*/  LDL.LU R226, [R1+0xc] ;  /* 0x00000c0001e27983 */ /* 0x000ee60000300800 */
[----:B------:R-:W-:Y:S02]  /*b1b0*/  F2FP.SATFINITE.E4M3.F32.PACK_AB_MERGE_C R11, RZ, R10, RZ ;  /* 0x0000000aff0b723e */ /* 0x000fe400048070ff */
[----:B------:R-:W-:Y:S02]  /*b1c0*/  @!P2 IADD3.X R7, R13, R8, R7, P4, !PT ;  /* 0x000000080d07a210 */ /* 0x000fe400027fe407 */
[----:B------:R-:W-:Y:S01]  /*b1d0*/  PRMT R8, RZ, 0x7610, R8 ;  /* 0x00007610ff087816 */ /* 0x000fe20000000008 */
[----:B------:R-:W0:Y:S02]  /*b1e0*/  @!P3 LDC.64 R12, c[0x0][0x5c0] ;  /* 0x00017000ff0cbb82 */ /* 0x000e240000000a00 */
[----:B------:R1:W-:Y:S04]  /*b1f0*/  @!P2 STG.E.U8 desc[UR14][R6.64], R11 ;  /* 0x0000000b0600a986 */ /* 0x0003e8000c10110e */
[----:B------:R-:W4:Y:S02]  /*b200*/  @!P3 LDG.E.U8 R8, desc[UR14][R2.64+0x1] ;  /* 0x0000010e0208b981 */ /* 0x000f24000c1e1100 */
[----:B----4-:R-:W-:-:S04]  /*b210*/  LOP3.LUT R8, R8, 0xff, RZ, 0xc0, !PT ;  /* 0x000000ff08087812 */ /* 0x010fc800078ec0ff */
[----:B-1----:R-:W-:Y:S02]  /*b220*/  F2FP.F16.E4M3.UNPACK_B R7, R8 ;  /* 0x00000008ff07723e */ /* 0x002fe400020006ff */
[----:B------:R-:W-:-:S03]  /*b230*/  @!P3 IADD3 R8, P2, R39, R26, RZ ;  /* 0x0000001a2708b210 */ /* 0x000fc60007f5e0ff */
[----:B------:R-:W-:Y:S02]  /*b240*/  HADD2.F32 R10, -RZ, R7.H0_H0 ;  /* 0x20000007ff0a7230 */ /* 0x000fe40000004100 */
[----:B------:R-:W-:Y:S01]  /*b250*/  @!P3 IMAD.X R9, R42, 0x1, R37, P2 ;  /* 0x000000012a09b824 */ /* 0x000fe200010e0625 */
[----:B------:R-:W-:Y:S02]  /*b260*/  ISETP.LT.OR P2, PT, R36, 0x9, !P0 ;  /* 0x000000092400780c */ /* 0x000fe40004741670 */
[----:B------:R-:W-:Y:S01]  /*b270*/  FMUL R10, R10, UR21 ;  /* 0x000000150a0a7c20 */ /* 0x000fe20008400000 */
[----:B------:R-:W-:-:S04]  /*b280*/  @!P3 IMAD.WIDE.U32 R8, R24, 0x180, R8 ;  /* 0x000001801808b825 */ /* 0x000fc800078e0008 */
[----:B--2---:R-:W-:Y:S01]  /*b290*/  FFMA R10, R225, UR20, R10 ;  /* 0x00000014e10a7c23 */ /* 0x004fe2000800000a */
[----:B------:R-:W-:Y:S01]  /*b2a0*/  @!P3 IMAD R7, R25, 0x180, RZ ;  /* 0x000001801907b824 */ /* 0x000fe200078e02ff */
[----:B0-----:R-:W-:Y:S01]  /*b2b0*/  @!P3 IADD3 R6, P4, R8, R12, RZ ;  /* 0x0000000c0806b210 */ /* 0x001fe20007f9e0ff */
[----:B------:R-:W2:Y:S01]  /*b2c0*/  LDL.LU R225, [R1+0x10] ;  /* 0x0000100001e17983 */ /* 0x000ea20000300800 */
[----:B------:R-:W-:Y:S02]  /*b2d0*/  PRMT R8, RZ, 0x7610, R8 ;  /* 0x00007610ff087816 */ /* 0x000fe40000000008 */
[----:B------:R-:W-:Y:S02]  /*b2e0*/  @!P3 IADD3.X R7, R13, R7, R9, P4, !PT ;  /* 0x000000070d07b210 */ /* 0x000fe400027fe409 */
[----:B------:R-:W-:Y:S01]  /*b2f0*/  F2FP.SATFINITE.E4M3.F32.PACK_AB_MERGE_C R11, RZ, R10, RZ ;  /* 0x0000000aff0b723e */ /* 0x000fe200048070ff */
[----:B------:R-:W0:Y:S04]  /*b300*/  @!P2 LDC.64 R12, c[0x0][0x5c0] ;  /* 0x00017000ff0cab82 */ /* 0x000e280000000a00 */
[----:B------:R1:W-:Y:S04]  /*b310*/  @!P3 STG.E.U8 desc[UR14][R6.64+0x1], R11 ;  /* 0x0000010b0600b986 */ /* 0x0003e8000c10110e */
[----:B------:R-:W4:Y:S01]  /*b320*/  @!P2 LDG.E.U8 R8, desc[UR14][R4.64+0x8] ;  /* 0x0000080e0408a981 */ /* 0x000f22000c1e1100 */
[----:B------:R-:W-:Y:S01]  /*b330*/  ISETP.LT.OR P3, PT, R36, 0xa, !P0 ;  /* 0x0000000a2400780c */ /* 0x000fe20004761670 */
[----:B-1----:R-:W-:-:S02]  /*b340*/  @!P2 IMAD.MOV.U32 R6, RZ, RZ, R26 ;  /* 0x000000ffff06a224 */ /* 0x002fc400078e001a */
[----:B------:R-:W-:Y:S01]  /*b350*/  @!P2 IMAD.MOV.U32 R7, RZ, RZ, R42 ;  /* 0x000000ffff07a224 */ /* 0x000fe200078e002a */
[----:B----4-:R-:W-:-:S04]  /*b360*/  LOP3.LUT R8, R8, 0xff, RZ, 0xc0, !PT ;  /* 0x000000ff08087812 */ /* 0x010fc800078ec0ff */
[----:B------:R-:W-:-:S05]  /*b370*/  F2FP.F16.E4M3.UNPACK_B R8, R8 ;  /* 0x00000008ff08723e */ /* 0x000fca00020006ff */
[----:B------:R-:W-:-:S05]  /*b380*/  HADD2.F32 R8, -RZ, R8.H0_H0 ;  /* 0x20000008ff087230 */ /* 0x000fca0000004100 */
[----:B------:R-:W-:Y:S01]  /*b390*/  FMUL R10, R8, UR21 ;  /* 0x00000015080a7c20 */ /* 0x000fe20008400000 */
[----:B------:R-:W-:-:S04]  /*b3a0*/  @!P2 IMAD.WIDE.U32 R8, R24, 0x180, R6 ;  /* 0x000001801808a825 */ /* 0x000fc800078e0006 */
[----:B---3--:R-:W-:Y:S01]  /*b3b0*/  FFMA R10, R226, UR20, R10 ;  /* 0x00000014e20a7c23 */ /* 0x008fe2000800000a */
[----:B------:R-:W-:Y:S01]  /*b3c0*/  @!P2 IMAD R7, R25, 0x180, RZ ;  /* 0x000001801907a824 */ /* 0x000fe200078e02ff */
[----:B0-----:R-:W-:Y:S01]  /*b3d0*/  @!P2 IADD3 R6, P4, R8, R12, RZ ;  /* 0x0000000c0806a210 */ /* 0x001fe20007f9e0ff */
[----:B------:R-:W3:Y:S01]  /*b3e0*/  LDL.LU R226, [R1+0x14] ;  /* 0x0000140001e27983 */ /* 0x000ee20000300800 */
        /* <DEDUP_REMOVED lines=437> */
[----:B------:R4:W2:Y:S01]  /*cf40*/  @!P0 LDG.E.U8 R8, desc[UR14][R4.64+0x39] ;  /* 0x0000390e04088981 */ /* 0x0008a2000c1e1100 */
[----:B------:R-:W-:Y:S01]  /*cf50*/  ISETP.LT.OR P2, PT, R36, 0x39, !P1 ;  /* 0x000000392400780c */ /* 0x000fe20004f41670 */
[----:B-1----:R-:W-:-:S02]  /*cf60*/  @!P0 IMAD R6, R25, 0x180, RZ ;  /* 0x0000018019068824 */ /* 0x002fc400078e02ff */
[----:B----4-:R-:W-:Y:S02]  /*cf70*/  @!P0 IMAD.MOV.U32 R4, RZ, RZ, R26 ;  /* 0x000000ffff048224 */ /* 0x010fe400078e001a */
[----:B------:R-:W-:Y:S01]  /*cf80*/  @!P0 IMAD.MOV.U32 R5, RZ, RZ, R42 ;  /* 0x000000ffff058224 */ /* 0x000fe200078e002a */
[----:B--2---:R-:W-:-:S04]  /*cf90*/  LOP3.LUT R8, R8, 0xff, RZ, 0xc0, !PT ;  /* 0x000000ff08087812 */ /* 0x004fc800078ec0ff */
[----:B------:R-:W-:-:S05]  /*cfa0*/  F2FP.F16.E4M3.UNPACK_B R8, R8 ;  /* 0x00000008ff08723e */ /* 0x000fca00020006ff */
[----:B------:R-:W-:-:S05]  /*cfb0*/  HADD2.F32 R8, -RZ, R8.H0_H0 ;  /* 0x20000008ff087230 */ /* 0x000fca0000004100 */
[----:B------:R-:W-:Y:S01]  /*cfc0*/  FMUL R10, R8, UR21 ;  /* 0x00000015080a7c20 */ /* 0x000fe20008400000 */
[----:B------:R-:W-:-:S04]  /*cfd0*/  @!P0 IMAD.WIDE.U32 R8, R24, 0x180, R4 ;  /* 0x0000018018088825 */ /* 0x000fc800078e0004 */
[----:B------:R-:W-:Y:S01]  /*cfe0*/  FFMA R10, R225, UR20, R10 ;  /* 0x00000014e10a7c23 */ /* 0x000fe2000800000a */
[----:B0-----:R-:W-:-:S04]  /*cff0*/  @!P0 IADD3 R4, P3, R8, R12, RZ ;  /* 0x0000000c08048210 */ /* 0x001fc80007f7e0ff */
[--C-:B------:R-:W-:Y:S02]  /*d000*/  @!P0 IADD3.X R5, R13, R9, R6.reuse, P3, !PT ;  /* 0x000000090d058210 */ /* 0x100fe40001ffe406 */
[----:B------:R-:W-:Y:S01]  /*d010*/  F2FP.SATFINITE.E4M3.F32.PACK_AB_MERGE_C R9, RZ, R10, RZ ;  /* 0x0000000aff09723e */ /* 0x000fe200048070ff */
[----:B------:R-:W0:Y:S01]  /*d020*/  @!P2 LDC.64 R12, c[0x0][0x5c0] ;  /* 0x00017000ff0cab82 */ /* 0x000e220000000a00 */
[----:B------:R-:W-:-:S03]  /*d030*/  PRMT R6, RZ, 0x7610, R6 ;  /* 0x00007610ff067816 */ /* 0x000fc60000000006 */
[----:B------:R1:W-:Y:S04]  /*d040*/  @!P0 STG.E.U8 desc[UR14][R4.64+0x39], R9 ;  /* 0x0000390904008986 */ /* 0x0003e8000c10110e */
[----:B------:R-:W2:Y:S01]  /*d050*/  @!P2 LDG.E.U8 R6, desc[UR14][R2.64+0x38] ;  /* 0x0000380e0206a981 */ /* 0x000ea2000c1e1100 */
[----:B------:R-:W-:Y:S01]  /*d060*/  @!P2 IMAD R10, R25, 0x180, RZ ;  /* 0x00000180190aa824 */ /* 0x000fe200078e02ff */
[----:B------:R-:W-:Y:S01]  /*d070*/  ISETP.LT.OR P1, PT, R36, 0x3a, !P1 ;  /* 0x0000003a2400780c */ /* 0x000fe20004f21670 */
[----:B------:R-:W-:Y:S01]  /*d080*/  BSSY B1, `(.L_x_33) ;  /* 0x0000010000017945 */ /* 0x000fe20003800000 */
[----:B--2---:R-:W-:Y:S02]  /*d090*/  LOP3.LUT R7, R6, 0xff, RZ, 0xc0, !PT ;  /* 0x000000ff06077812 */ /* 0x004fe400078ec0ff */
[----:B------:R-:W-:-:S02]  /*d0a0*/  @!P2 IADD3 R6, P0, R39, R26, RZ ;  /* 0x0000001a2706a210 */ /* 0x000fc40007f1e0ff */
[----:B-1----:R-:W-:-:S03]  /*d0b0*/  F2FP.F16.E4M3.UNPACK_B R5, R7 ;  /* 0x00000007ff05723e */ /* 0x002fc600020006ff */
[----:B------:R-:W-:Y:S02]  /*d0c0*/  @!P2 IMAD.X R7, R42, 0x1, R37, P0 ;  /* 0x000000012a07a824 */ /* 0x000fe400000e0625 */
[----:B------:R-:W-:Y:S02]  /*d0d0*/  HADD2.F32 R8, -RZ, R5.H0_H0 ;  /* 0x20000005ff087230 */ /* 0x000fe40000004100 */
[----:B------:R-:W-:-:S04]  /*d0e0*/  @!P2 IMAD.WIDE.U32 R6, R24, 0x180, R6 ;  /* 0x000001801806a825 */ /* 0x000fc800078e0006 */
[----:B------:R-:W-:Y:S01]  /*d0f0*/  FMUL R8, R8, UR21 ;  /* 0x0000001508087c20 */ /* 0x000fe20008400000 */
[----:B0-----:R-:W-:-:S03]  /*d100*/  @!P2 IADD3 R4, P0, R6, R12, RZ ;  /* 0x0000000c0604a210 */ /* 0x001fc60007f1e0ff */
[----:B---3--:R-:W-:Y:S01]  /*d110*/  FFMA R8, R226, UR20, R8 ;  /* 0x00000014e2087c23 */ /* 0x008fe20008000008 */
[----:B------:R-:W-:Y:S02]  /*d120*/  PRMT R6, RZ, 0x7610, R6 ;  /* 0x00007610ff067816 */ /* 0x000fe40000000006 */
[----:B------:R-:W-:Y:S02]  /*d130*/  @!P2 IADD3.X R5, R13, R10, R7, P0, !PT ;  /* 0x0000000a0d05a210 */ /* 0x000fe400007fe407 */
[----:B------:R-:W-:-:S05]  /*d140*/  F2FP.SATFINITE.E4M3.F32.PACK_AB_MERGE_C R7, RZ, R8, RZ ;  /* 0x00000008ff07723e */ /* 0x000fca00048070ff */
[----:B------:R0:W-:Y:S01]  /*d150*/  @!P2 STG.E.U8 desc[UR14][R4.64+0x38], R7 ;  /* 0x000038070400a986 */ /* 0x0001e2000c10110e */
[----:B------:R-:W-:Y:S05]  /*d160*/  @P1 BRA `(.L_x_34) ;  /* 0x0000000000041947 */ /* 0x000fea0003800000 */
[----:B------:R1:W5:Y:S02]  /*d170*/  LDG.E.U8 R6, desc[UR14][R2.64+0x39] ;  /* 0x0000390e02067981 */ /* 0x000364000c1e1100 */
.L_x_34:
[----:B------:R-:W-:Y:S05]  /*d180*/  BSYNC B1 ;  /* 0x0000000000017941 */ /* 0x000fea0003800000 */
.L_x_33:
[----:B------:R-:W-:Y:S05]  /*d190*/  @P1 BRA `(.L_x_35) ;  /* 0x0000005800781947 */ /* 0x000fea0003800000 */
[----:B-1----:R-:W2:Y:S01]  /*d1a0*/  LDL.LU R2, [R1+0x78] ;  /* 0x0000780001027983 */ /* 0x002ea20000300800 */
[----:B-----5:R-:W-:Y:S01]  /*d1b0*/  LOP3.LUT R6, R6, 0xff, RZ, 0xc0, !PT ;  /* 0x000000ff06067812 */ /* 0x020fe200078ec0ff */
[----:B------:R-:W-:Y:S01]  /*d1c0*/  ULDC.64 UR6, c[0x0][0x5c0] ;  /* 0x0001700000067ab9 */ /* 0x000fe20000000a00 */
[----:B------:R-:W-:Y:S01]  /*d1d0*/  IADD3 R26, P0, R39, R26, RZ ;  /* 0x0000001a271a7210 */ /* 0x000fe20007f1e0ff */
[----:B------:R-:W-:Y:S01]  /*d1e0*/  IMAD R25, R25, 0x180, RZ ;  /* 0x0000018019197824 */ /* 0x000fe200078e02ff */
[----:B------:R-:W-:-:S03]  /*d1f0*/  F2FP.F16.E4M3.UNPACK_B R6, R6 ;  /* 0x00000006ff06723e */ /* 0x000fc600020006ff */
[----:B------:R-:W-:Y:S02]  /*d200*/  IMAD.X R27, R42, 0x1, R37, P0 ;  /* 0x000000012a1b7824 */ /* 0x000fe400000e0625 */
[----:B------:R-:W-:Y:S02]  /*d210*/  HADD2.F32 R6, -RZ, R6.H0_H0 ;  /* 0x20000006ff067230 */ /* 0x000fe40000004100 */
[----:B------:R-:W-:-:S04]  /*d220*/  IMAD.WIDE.U32 R26, R24, 0x180, R26 ;  /* 0x00000180181a7825 */ /* 0x000fc800078e001a */
[----:B------:R-:W-:-:S04]  /*d230*/  FMUL R6, R6, UR21 ;  /* 0x0000001506067c20 */ /* 0x000fc80008400000 */
[----:B--2---:R-:W-:Y:S01]  /*d240*/  FFMA R6, R2, UR20, R6 ;  /* 0x0000001402067c23 */ /* 0x004fe20008000006 */
[----:B------:R-:W-:-:S04]  /*d250*/  IADD3 R2, P0, R26, UR6, RZ ;  /* 0x000000061a027c10 */ /* 0x000fc8000ff1e0ff */
[----:B------:R-:W-:Y:S02]  /*d260*/  IADD3.X R3, R25, UR7, R27, P0, !PT ;  /* 0x0000000719037c10 */ /* 0x000fe400087fe41b */
[----:B0-----:R-:W-:-:S05]  /*d270*/  F2FP.SATFINITE.E4M3.F32.PACK_AB_MERGE_C R5, RZ, R6, RZ ;  /* 0x00000006ff05723e */ /* 0x001fca00048070ff */
[----:B------:R2:W-:Y:S01]  /*d280*/  STG.E.U8 desc[UR14][R2.64+0x39], R5 ;  /* 0x0000390502007986 */ /* 0x0005e2000c10110e */
[----:B------:R-:W-:Y:S05]  /*d290*/  BRA `(.L_x_35) ;  /* 0x0000005800387947 */ /* 0x000fea0003800000 */
.L_x_32:
[----:B------:R-:W-:Y:S01]  /*d2a0*/  ISETP.GE.AND P1, PT, R38, 0x9, PT ;  /* 0x000000092600780c */ /* 0x000fe20003f26270 */
[----:B------:R-:W-:Y:S01]  /*d2b0*/  FMUL R226, R226, UR20 ;  /* 0x00000014e2e27c20 */ /* 0x000fe20008400000 */
[----:B------:R-:W-:Y:S02]  /*d2c0*/  LOP3.LUT R30, R30, 0xfffffeff, RZ, 0xc0, !PT ;  /* 0xfffffeff1e1e7812 */ /* 0x000fe400078ec0ff */
[C---:B------:R-:W-:Y:S02]  /*d2d0*/  ISETP.LT.OR P5, PT, R36.reuse, 0x1, !P1 ;  /* 0x000000012400780c */ /* 0x040fe40004fa1670 */
[C---:B------:R-:W-:Y:S02]  /*d2e0*/  ISETP.LT.OR P4, PT, R36.reuse, 0x2, !P1 ;  /* 0x000000022400780c */ /* 0x040fe40004f81670 */
[----:B------:R-:W-:Y:S02]  /*d2f0*/  ISETP.LT.OR P2, PT, R36, 0x9, !P1 ;  /* 0x000000092400780c */ /* 0x000fe40004f41670 */
[----:B------:R-:W-:-:S02]  /*d300*/  LOP3.LUT R31, R31, 0xfffffffd, RZ, 0xc0, !PT ;  /* 0xfffffffd1f1f7812 */ /* 0x000fc400078ec0ff */
[----:B-----5:R-:W-:Y:S02]  /*d310*/  LOP3.LUT R0, R0, 0xfffffff7, RZ, 0xc0, !PT ;  /* 0xfffffff700007812 */ /* 0x020fe400078ec0ff */
[----:B------:R-:W-:Y:S01]  /*d320*/  F2FP.SATFINITE.E4M3.F32.PACK_AB_MERGE_C R49, RZ, R226, RZ ;  /* 0x000000e2ff31723e */ /* 0x000fe200048070ff */
[----:B------:R-:W-:Y:S01]  /*d330*/  FMUL R225, R225, UR20 ;  /* 0x00000014e1e17c20 */ /* 0x000fe20008400000 */
[----:B------:R-:W-:Y:S01]  /*d340*/  FMUL R224, R224, UR20 ;  /* 0x00000014e0e07c20 */ /* 0x000fe20008400000 */
[----:B------:R-:W0:Y:S01]  /*d350*/  @!P5 LDC.64 R34, c[0x0][0x5c0] ;  /* 0x00017000ff22db82 */ /* 0x000e220000000a00 */
[----:B------:R-:W-:Y:S01]  /*d360*/  @P5 LOP3.LUT R30, R30, 0x100, RZ, 0xfc, !PT ;  /* 0x000001001e1e5812 */ /* 0x000fe200078efcff */
[----:B------:R-:W-:Y:S01]  /*d370*/  FMUL R223, R223, UR20 ;  /* 0x00000014dfdf7c20 */ /* 0x000fe20008400000 */
[----:B------:R-:W-:Y:S01]  /*d380*/  FMUL R222, R222, UR20 ;  /* 0x00000014dede7c20 */ /* 0x000fe20008400000 */
[----:B------:R-:W-:Y:S01]  /*d390*/  FMUL R221, R221, UR20 ;  /* 0x00000014dddd7c20 */ /* 0x000fe20008400000 */
[----:B------:R-:W-:Y:S01]  /*d3a0*/  LOP3.LUT R30, R30, 0xffffff7f, RZ, 0xc0, !PT ;  /* 0xffffff7f1e1e7812 */ /* 0x000fe200078ec0ff */
[----:B------:R-:W-:Y:S01]  /*d3b0*/  FMUL R220, R220, UR20 ;  /* 0x00000014dcdc7c20 */ /* 0x000fe20008400000 */
[----:B------:R-:W-:Y:S01]  /*d3c0*/  FMUL R219, R219, UR20 ;  /* 0x00000014dbdb7c20 */ /* 0x000fe20008400000 */
[----:B------:R-:W1:Y:S01]  /*d3d0*/  @!P4 LDC.64 R32, c[0x0][0x5c0] ;  /* 0x00017000ff20cb82 */ /* 0x000e620000000a00 */
[----:B------:R-:W-:Y:S01]  /*d3e0*/  @P4 LOP3.LUT R30, R30, 0x80, RZ, 0xfc, !PT ;  /* 0x000000801e1e4812 */ /* 0x000fe200078efcff */
[----:B------:R-:W-:Y:S01]  /*d3f0*/  FMUL R218, R218, UR20 ;  /* 0x00000014dada7c20 */ /* 0x000fe20008400000 */
[----:B------:R-:W-:Y:S01]  /*d400*/  FMUL R217, R217, UR20 ;  /* 0x00000014d9d97c20 */ /* 0x000fe20008400000 */
[----:B------:R-:W-:Y:S01]  /*d410*/  FMUL R216, R216, UR20 ;  /* 0x00000014d8d87c20 */ /* 0x000fe20008400000 */
[----:B------:R-:W-:Y:S01]  /*d420*/  FMUL R215, R215, UR20 ;  /* 0x00000014d7d77c20 */ /* 0x000fe20008400000 */
[----:B------:R-:W-:Y:S01]  /*d430*/  FMUL R214, R214, UR20 ;  /* 0x00000014d6d67c20 */ /* 0x000fe20008400000 */
[----:B------:R-:W-:Y:S01]  /*d440*/  FMUL R213, R213, UR20 ;  /* 0x00000014d5d57c20 */ /* 0x000fe20008400000 */
[----:B------:R-:W2:Y:S01]  /*d450*/  @!P2 LDC.64 R28, c[0x0][0x5c0] ;  /* 0x00017000ff1cab82 */ /* 0x000ea20000000a00 */
[----:B------:R-:W-:Y:S01]  /*d460*/  FMUL R212, R212, UR20 ;  /* 0x00000014d4d47c20 */ /* 0x000fe20008400000 */
[----:B------:R-:W-:Y:S01]  /*d470*/  FMUL R211, R211, UR20 ;  /* 0x00000014d3d37c20 */ /* 0x000fe20008400000 */
[----:B------:R-:W-:Y:S01]  /*d480*/  FMUL R210, R210, UR20 ;  /* 0x00000014d2d27c20 */ /* 0x000fe20008400000 */
[----:B------:R-:W-:Y:S01]  /*d490*/  FMUL R209, R209, UR20 ;  /* 0x00000014d1d17c20 */ /* 0x000fe20008400000 */
[----:B------:R-:W-:Y:S01]  /*d4a0*/  FMUL R208, R208, UR20 ;  /* 0x00000014d0d07c20 */ /* 0x000fe20008400000 */
[----:B------:R-:W-:Y:S01]  /*d4b0*/  FMUL R207, R207, UR20 ;  /* 0x00000014cfcf7c20 */ /* 0x000fe20008400000 */
[----:B------:R-:W-:Y:S01]  /*d4c0*/  FMUL R206, R206, UR20 ;  /* 0x00000014cece7c20 */ /* 0x000fe20008400000 */
[----:B0-----:R-:W-:Y:S01]  /*d4d0*/  @!P5 IADD3 R34, P0, P3, R26, R34, R39 ;  /* 0x000000221a22d210 */ /* 0x001fe20007b1e027 */
[----:B------:R-:W-:Y:S01]  /*d4e0*/  FMUL R205, R205, UR20 ;  /* 0x00000014cdcd7c20 */ /* 0x000fe20008400000 */
[----:B------:R-:W-:Y:S01]  /*d4f0*/  FMUL R204, R204, UR20 ;  /* 0x00000014cccc7c20 */ /* 0x000fe20008400000 */
[----:B------:R-:W-:Y:S01]  /*d500*/  FMUL R203, R203, UR20 ;  /* 0x00000014cbcb7c20 */ /* 0x000fe20008400000 */
[----:B------:R-:W-:Y:S01]  /*d510*/  @!P5 IADD3.X R35, R42, R35, R37, P0, P3 ;  /* 0x000000232a23d210 */ /* 0x000fe200007e6425 */
[----:B------:R-:W-:Y:S01]  /*d520*/  FMUL R202, R202, UR20 ;  /* 0x00000014caca7c20 */ /* 0x000fe20008400000 */
[----:B------:R-:W-:Y:S01]  /*d530*/  ISETP.LT.OR P5, PT, R36, 0x11, !P1 ;  /* 0x000000112400780c */ /* 0x000fe20004fa1670 */
[----:B------:R-:W-:Y:S01]  /*d540*/  FMUL R201, R201, UR20 ;  /* 0x00000014c9c97c20 */ /* 0x000fe20008400000 */
[----:B-1----:R-:W-:Y:S01]  /*d550*/  @!P4 IADD3 R32, P0, P3, R26, R32, R39 ;  /* 0x000000201a20c210 */ /* 0x002fe20007b1e027 */
[----:B------:R-:W-:Y:S01]  /*d560*/  FMUL R200, R200, UR20 ;  /* 0x00000014c8c87c20 */ /* 0x000fe20008400000 */
[----:B------:R-:W-:Y:S01]  /*d570*/  FMUL R199, R199, UR20 ;  /* 0x00000014c7c77c20 */ /* 0x000fe20008400000 */
[----:B------:R-:W-:Y:S01]  /*d580*/  FMUL R198, R198, UR20 ;  /* 0x00000014c6c67c20 */ /* 0x000fe20008400000 */
[----:B------:R-:W-:Y:S01]  /*d590*/  @!P4 IADD3.X R33, R42, R33, R37, P0, P3 ;  /* 0x000000212a21c210 */ /* 0x000fe200007e6425 */
[----:B------:R-:W-:Y:S01]  /*d5a0*/  FMUL R197, R197, UR20 ;  /* 0x00000014c5c57c20 */ /* 0x000fe20008400000 */
[----:B------:R-:W-:Y:S01]  /*d5b0*/  ISETP.LT.OR P4, PT, R36, 0x12, !P1 ;  /* 0x000000122400780c */ /* 0x000fe20004f81670 */
[----:B------:R-:W-:Y:S01]  /*d5c0*/  FMUL R196, R196, UR20 ;  /* 0x00000014c4c47c20 */ /* 0x000fe20008400000 */
[----:B--2---:R-:W-:Y:S01]  /*d5d0*/  @!P2 IADD3 R46, P0, P3, R26, R28, R39 ;  /* 0x0000001c1a2ea210 */ /* 0x004fe20007b1e027 */
[----:B------:R-:W-:Y:S01]  /*d5e0*/  FMUL R195, R195, UR20 ;  /* 0x00000014c3c37c20 */ /* 0x000fe20008400000 */
[----:B------:R-:W-:Y:S01]  /*d5f0*/  FMUL R194, R194, UR20 ;  /* 0x00000014c2c27c20 */ /* 0x000fe20008400000 */
[----:B------:R-:W-:Y:S01]  /*d600*/  @P5 LOP3.LUT R31, R31, 0x2, RZ, 0xfc, !PT ;  /* 0x000000021f1f5812 */ /* 0x000fe200078efcff */
[----:B------:R-:W-:Y:S01]  /*d610*/  FMUL R193, R193, UR20 ;  /* 0x00000014c1c17c20 */ /* 0x000fe20008400000 */
[----:B------:R-:W-:Y:S01]  /*d620*/  @!P2 IADD3.X R47, R42, R29, R37, P0, P3 ;  /* 0x0000001d2a2fa210 */ /* 0x000fe200007e6425 */
[----:B------:R-:W-:Y:S01]  /*d630*/  FMUL R192, R192, UR20 ;  /* 0x00000014c0c07c20 */ /* 0x000fe20008400000 */
[----:B------:R-:W-:Y:S01]  /*d640*/  ISETP.LT.OR P0, PT, R36, 0xa, !P1 ;  /* 0x0000000a2400780c */ /* 0x000fe20004f01670 */
[----:B------:R-:W-:Y:S01]  /*d650*/  FMUL R191, R191, UR20 ;  /* 0x00000014bfbf7c20 */ /* 0x000fe20008400000 */
[----:B------:R-:W-:Y:S01]  /*d660*/  LOP3.LUT R31, R31, 0xfffffffb, RZ, 0xc0, !PT ;  /* 0xfffffffb1f1f7812 */ /* 0x000fe200078ec0ff */
[----:B------:R-:W-:Y:S01]  /*d670*/  FMUL R190, R190, UR20 ;  /* 0x00000014bebe7c20 */ /* 0x000fe20008400000 */
[----:B------:R-:W-:Y:S01]  /*d680*/  FMUL R189, R189, UR20 ;  /* 0x00000014bdbd7c20 */ /* 0x000fe20008400000 */
[----:B------:R-:W-:Y:S01]  /*d690*/  FMUL R188, R188, UR20 ;  /* 0x00000014bcbc7c20 */ /* 0x000fe20008400000 */
[----:B------:R-:W-:Y:S01]  /*d6a0*/  @P4 LOP3.LUT R31, R31, 0x4, RZ, 0xfc, !PT ;  /* 0x000000041f1f4812 */ /* 0x000fe200078efcff */
[----:B------:R-:W-:Y:S01]  /*d6b0*/  FMUL R187, R187, UR20 ;  /* 0x00000014bbbb7c20 */ /* 0x000fe20008400000 */
[----:B------:R-:W-:Y:S01]  /*d6c0*/  FMUL R186, R186, UR20 ;  /* 0x00000014baba7c20 */ /* 0x000fe20008400000 */
[----:B------:R-:W-:Y:S01]  /*d6d0*/  FMUL R185, R185, UR20 ;  /* 0x00000014b9b97c20 */ /* 0x000fe20008400000 */
[----:B------:R-:W-:Y:S01]  /*d6e0*/  LOP3.LUT R31, R31, 0xfffffff7, RZ, 0xc0, !PT ;  /* 0xfffffff71f1f7812 */ /* 0x000fe200078ec0ff */
[----:B------:R-:W-:Y:S01]  /*d6f0*/  FMUL R184, R184, UR20 ;  /* 0x00000014b8b87c20 */ /* 0x000fe20008400000 */
[----:B------:R-:W-:Y:S01]  /*d700*/  FMUL R183, R183, UR20 ;  /* 0x00000014b7b77c20 */ /* 0x000fe20008400000 */
[----:B------:R-:W0:Y:S01]  /*d710*/  @!P0 LDC.64 R28, c[0x0][0x5c0] ;  /* 0x00017000ff1c8b82 */ /* 0x000e220000000a00 */
[----:B------:R-:W-:Y:S01]  /*d720*/  FMUL R182, R182, UR20 ;  /* 0x00000014b6b67c20 */ /* 0x000fe20008400000 */
        /* <DEDUP_REMOVED lines=28> */
[----:B------:R-:W0:Y:S01]  /*d8f0*/  @!P5 LDC.64 R28, c[0x0][0x5c0] ;  /* 0x00017000ff1cdb82 */ /* 0x000e220000000a00 */
[----:B------:R-:W-:Y:S01]  /*d900*/  FMUL R155, R155, UR20 ;  /* 0x000000149b9b7c20 */ /* 0x000fe20008400000 */
[----:B------:R-:W-:Y:S01]  /*d910*/  FMUL R154, R154, UR20 ;  /* 0x000000149a9a7c20 */ /* 0x000fe20008400000 */
[----:B------:R-:W-:Y:S01]  /*d920*/  FMUL R153, R153, UR20 ;  /* 0x0000001499997c20 */ /* 0x000fe20008400000 */
[----:B------:R-:W-:Y:S01]  /*d930*/  FMUL R152, R152, UR20 ;  /* 0x0000001498987c20 */ /* 0x000fe20008400000 */
[----:B------:R-:W-:Y:S01]  /*d940*/  FMUL R23, R23, UR20 ;  /* 0x0000001417177c20 */ /* 0x000fe20008400000 */
[----:B------:R-:W2:Y:S01]  /*d950*/  LDL.LU R226, [R1+0x4] ;  /* 0x0000040001e27983 */ /* 0x000ea20000300800 */
[----:B0-----:R-:W-:-:S04]  /*d960*/  @!P5 IADD3 R74, P3, P6, R26, R28, R39 ;  /* 0x0000001c1a4ad210 */ /* 0x001fc80007e7e027 */
[----:B------:R-:W-:Y:S02]  /*d970*/  @!P5 IADD3.X R75, R42, R29, R37, P3, P6 ;  /* 0x0000001d2a4bd210 */ /* 0x000fe40001fec425 */
[----:B------:R-:W0:Y:S02]  /*d980*/  @!P4 LDC.64 R28, c[0x0][0x5c0] ;  /* 0x00017000ff1ccb82 */ /* 0x000e240000000a00 */
[----:B0-----:R-:W-:-:S04]  /*d990*/  @!P4 IADD3 R72, P3, P6, R26, R28, R39 ;  /* 0x0000001c1a48c210 */ /* 0x001fc80007e7e027 */
[----:B------:R-:W-:Y:S02]  /*d9a0*/  @!P4 IADD3.X R73, R42, R29, R37, P3, P6 ;  /* 0x0000001d2a49c210 */ /* 0x000fe40001fec425 */
[----:B------:R-:W-:-:S13]  /*d9b0*/  ISETP.LT.OR P4, PT, R36, 0x19, !P1 ;  /* 0x000000192400780c */ /* 0x000fda0004f81670 */
[----:B------:R-:W0:Y:S01]  /*d9c0*/  @!P4 LDC.64 R28, c[0x0][0x5c0] ;  /* 0x00017000ff1ccb82 */ /* 0x000e220000000a00 */
[----:B------:R-:W-:-:S04]  /*d9d0*/  @P4 LOP3.LUT R31, R31, 0x8, RZ, 0xfc, !PT ;  /* 0x000000081f1f4812 */ /* 0x000fc800078efcff */
[----:B------:R-:W-:Y:S02]  /*d9e0*/  LOP3.LUT R31, R31, 0xffffffef, RZ, 0xc0, !PT ;  /* 0xffffffef1f1f7812 */ /* 0x000fe400078ec0ff */
        /* <DEDUP_REMOVED lines=40> */
[----:B------:R-:W-:Y:S02]  /*dc70*/  @P4 LOP3.LUT R31, R31, 0x40000000, RZ, 0xfc, !PT ;  /* 0x400000001f1f4812 */ /* 0x000fe400078efcff */
        /* <DEDUP_REMOVED lines=14> */
[----:B------:R-:W-:-:S04]  /*dd60*/  ISETP.GE.AND P1, PT, R38, 0x81, PT ;  /* 0x000000812600780c */ /* 0x000fc80003f26270 */
        /* <DEDUP_REMOVED lines=135> */
[----:B------:R-:W-:Y:S02]  /*e5e0*/  ISETP.LT.OR P5, PT, R36, 0x1a, !P1 ;  /* 0x0000001a2400780c */ /* 0x000fe40004fa1670 */
[----:B------:R-:W-:Y:S02]  /*e5f0*/  @P4 LOP3.LUT R0, R0, 0x10, RZ, 0xfc, !PT ;  /* 0x0000001000004812 */ /* 0x000fe400078efcff */
[----:B0-----:R-:W-:-:S04]  /*e600*/  @!P4 IADD3 R60, P3, P6, R26, R28, R41 ;  /* 0x0000001c1a3cc210 */ /* 0x001fc80007e7e029 */
[----:B------:R-:W-:Y:S02]  /*e610*/  @!P4 IADD3.X R61, R42, R29, R40, P3, P6 ;  /* 0x0000001d2a3dc210 */ /* 0x000fe40001fec428 */
[----:B------:R-:W-:-:S04]  /*e620*/  ISETP.GE.AND P3, PT, R38, 0x1, PT ;  /* 0x000000012600780c */ /* 0x000fc80003f66270 */
[----:B------:R-:W-:-:S13]  /*e630*/  ISETP.LT.OR P6, PT, R36, 0x1, !P3 ;  /* 0x000000012400780c */ /* 0x000fda0005fc1670 */
[----:B------:R-:W0:Y:S02]  /*e640*/  @!P6 LDC.64 R28, c[0x0][0x5c0] ;  /* 0x00017000ff1ceb82 */ /* 0x000e240000000a00 */
[----:B0-----:R-:W-:-:S05]  /*e650*/  @!P6 IADD3 R28, P4, R26, R28, RZ ;  /* 0x0000001c1a1ce210 */ /* 0x001fca0007f9e0ff */
[----:B------:R-:W-:-:S05]  /*e660*/  @!P6 IMAD.X R29, R42, 0x1, R29, P4 ;  /* 0x000000012a1de824 */ /* 0x000fca00020e061d */
[----:B------:R0:W-:Y:S02]  /*e670*/  @!P6 STG.E.U8 desc[UR14][R28.64], R49 ;  /* 0x000000311c00e986 */ /* 0x0001e4000c10110e */
[----:B0-----:R-:W0:Y:S02]  /*e680*/  @!P5 LDC.64 R28, c[0x0][0x5c0] ;  /* 0x00017000ff1cdb82 */ /* 0x001e240000000a00 */
[----:B0-----:R-:W-:-:S04]  /*e690*/  @!P5 IADD3 R58, P4, P6, R26, R28, R41 ;  /* 0x0000001c1a3ad210 */ /* 0x001fc80007e9e029 */
[----:B------:R-:W-:Y:S02]  /*e6a0*/  @!P5 IADD3.X R59, R42, R29, R40, P4, P6 ;  /* 0x0000001d2a3bd210 */ /* 0x000fe400027ec428 */
[----:B------:R-:W-:-:S13]  /*e6b0*/  ISETP.LT.OR P6, PT, R36, 0x2, !P3 ;  /* 0x000000022400780c */ /* 0x000fda0005fc1670 */
[----:B------:R-:W0:Y:S01]  /*e6c0*/  @!P6 LDC.64 R28, c[0x0][0x5c0] ;  /* 0x00017000ff1ceb82 */ /* 0x000e220000000a00 */
[----:B------:R-:W-:-:S04]  /*e6d0*/  LOP3.LUT R0, R0, 0xfffffffb, RZ, 0xc0, !PT ;  /* 0xfffffffb00007812 */ /* 0x000fc800078ec0ff */
[----:B------:R-:W-:Y:S02]  /*e6e0*/  @P5 LOP3.LUT R0, R0, 0x4, RZ, 0xfc, !PT ;  /* 0x0000000400005812 */ /* 0x000fe400078efcff */
[----:B------:R-:W-:Y:S02]  /*e6f0*/  ISETP.LT.OR P5, PT, R36, 0x21, !P1 ;  /* 0x000000212400780c */ /* 0x000fe40004fa1670 */
[----:B------:R-:W-:Y:S02]  /*e700*/  F2FP.SATFINITE.E4M3.F32.PACK_AB_MERGE_C R225, RZ, R225, RZ ;  /* 0x000000e1ffe1723e */ /* 0x000fe400048070ff */
[----:B0-----:R-:W-:-:S05]  /*e710*/  @!P6 IADD3 R28, P4, R26, R28, RZ ;  /* 0x0000001c1a1ce210 */ /* 0x001fca0007f9e0ff */
[----:B------:R-:W-:-:S05]  /*e720*/  @!P6 IMAD.X R29, R42, 0x1, R29, P4 ;  /* 0x000000012a1de824 */ /* 0x000fca00020e061d */
[----:B------:R0:W-:Y:S02]  /*e730*/  @!P6 STG.E.U8 desc[UR14][R28.64+0x1], R225 ;  /* 0x000001e11c00e986 */ /* 0x0001e4000c10110e */
[----:B0-----:R-:W0:Y:S01]  /*e740*/  @!P5 LDC.64 R28, c[0x0][0x5c0] ;  /* 0x00017000ff1cdb82 */ /* 0x001e220000000a00 */
[----:B------:R-:W-:Y:S01]  /*e750*/  LOP3.LUT R0, R0, 0xfffffffd, RZ, 0xc0, !PT ;  /* 0xfffffffd00007812 */ /* 0x000fe200078ec0ff */
[----:B------:R-:W-:Y:S01]  /*e760*/  FMUL R22, R22, UR20 ;  /* 0x0000001416167c20 */ /* 0x000fe20008400000 */
[----:B------:R-:W-:Y:S01]  /*e770*/  F2FP.SATFINITE.E4M3.F32.PACK_AB_MERGE_C R49, RZ, R224, RZ ;  /* 0x000000e0ff31723e */ /* 0x000fe200048070ff */
[----:B------:R-:W4:Y:S01]  /*e780*/  LDL.LU R225, [R1] ;  /* 0x0000000001e17983 */ /* 0x000f220000300800 */
[----:B0-----:R-:W-:-:S04]  /*e790*/  @!P5 IADD3 R56, P4, P6, R26, R28, R41 ;  /* 0x0000001c1a38d210 */ /* 0x001fc80007e9e029 */
[----:B------:R-:W-:Y:S02]  /*e7a0*/  @!P5 IADD3.X R57, R42, R29, R40, P4, P6 ;  /* 0x0000001d2a39d210 */ /* 0x000fe400027ec428 */
[----:B------:R-:W-:Y:S02]  /*e7b0*/  ISETP.LT.OR P4, PT, R36, 0x22, !P1 ;  /* 0x000000222400780c */ /* 0x000fe40004f81670 */
[----:B------:R-:W-:-:S11]  /*e7c0*/  @P5 LOP3.LUT R0, R0, 0x2, RZ, 0xfc, !PT ;  /* 0x0000000200005812 */ /* 0x000fd600078efcff */
[----:B------:R-:W0:Y:S01]  /*e7d0*/  @!P4 LDC.64 R28, c[0x0][0x5c0] ;  /* 0x00017000ff1ccb82 */ /* 0x000e220000000a00 */
[----:B------:R-:W-:Y:S02]  /*e7e0*/  LOP3.LUT P5, RZ, R30, 0x100, RZ, 0xc0, !PT ;  /* 0x000001001eff7812 */ /* 0x000fe400078ac0ff */
[----:B------:R-:W-:-:S04]  /*e7f0*/  LOP3.LUT R0, R0, 0xfffffffe, RZ, 0xc0, !PT ;  /* 0xfffffffe00007812 */ /* 0x000fc800078ec0ff */
[----:B------:R-:W-:-:S07]  /*e800*/  @P4 LOP3.LUT R0, R0, 0x1, RZ, 0xfc, !PT ;  /* 0x0000000100004812 */ /* 0x000fce00078efcff */
[----:B------:R1:W-:Y:S01]  /*e810*/  @!P5 STG.E.U8 desc[UR14][R34.64], R49 ;  /* 0x000000312200d986 */ /* 0x0003e2000c10110e */
[----:B0-----:R-:W-:-:S04]  /*e820*/  @!P4 IADD3 R54, P5, P6, R26, R28, R41 ;  /* 0x0000001c1a36c210 */ /* 0x001fc80007ebe029 */
[----:B------:R-:W-:Y:S02]  /*e830*/  @!P4 IADD3.X R55, R42, R29, R40, P5, P6 ;  /* 0x0000001d2a37c210 */ /* 0x000fe40002fec428 */
[----:B------:R-:W-:-:S13]  /*e840*/  ISETP.LT.OR P4, PT, R36, 0x29, !P1 ;  /* 0x000000292400780c */ /* 0x000fda0004f81670 */
[----:B------:R-:W0:Y:S01]  /*e850*/  @!P4 LDC.64 R28, c[0x0][0x5c0] ;  /* 0x00017000ff1ccb82 */ /* 0x000e220000000a00 */
[----:B------:R-:W-:-:S04]  /*e860*/  LOP3.LUT R31, R31, 0x7fffffff, RZ, 0xc0, !PT ;  /* 0x7fffffff1f1f7812 */ /* 0x000fc800078ec0ff */
[----:B------:R-:W-:Y:S02]  /*e870*/  @P4 LOP3.LUT R31, R31, 0x80000000, RZ, 0xfc, !PT ;  /* 0x800000001f1f4812 */ /* 0x000fe400078efcff */
[----:B------:R-:W-:Y:S02]  /*e880*/  F2FP.SATFINITE.E4M3.F32.PACK_AB_MERGE_C R223, RZ, R223, RZ ;  /* 0x000000dfffdf723e */ /* 0x000fe400048070ff */
[----:B0-----:R-:W-:-:S04]  /*e890*/  @!P4 IADD3 R52, P5, P6, R26, R28, R41 ;  /* 0x0000001c1a34c210 */ /* 0x001fc80007ebe029 */
[----:B------:R-:W-:Y:S02]  /*e8a0*/  @!P4 IADD3.X R53, R42, R29, R40, P5, P6 ;  /* 0x0000001d2a35c210 */ /* 0x000fe40002fec428 */
[----:B------:R-:W-:-:S13]  /*e8b0*/  LOP3.LUT P4, RZ, R30, 0x80, RZ, 0xc0, !PT ;  /* 0x000000801eff7812 */ /* 0x000fda000788c0ff */
[----:B------:R-:W-:Y:S01]  /*e8c0*/  @!P4 STG.E.U8 desc[UR14][R32.64+0x1], R223 ;  /* 0x000001df2000c986 */ /* 0x000fe2000c10110e */
[----:B------:R-:W-:-:S13]  /*e8d0*/  ISETP.LT.OR P4, PT, R36, 0x9, !P3 ;  /* 0x000000092400780c */ /* 0x000fda0005f81670 */
[----:B------:R-:W0:Y:S01]  /*e8e0*/  @!P4 LDC.64 R28, c[0x0][0x5c0] ;  /* 0x00017000ff1ccb82 */ /* 0x000e220000000a00 */
[----:B------:R-:W-:Y:S02]  /*e8f0*/  ISETP.LT.OR P6, PT, R36, 0x2a, !P1 ;  /* 0x0000002a2400780c */ /* 0x000fe40004fc1670 */
[----:B-1----:R-:W-:Y:S02]  /*e900*/  F2FP.SATFINITE.E4M3.F32.PACK_AB_MERGE_C R35, RZ, R222, RZ ;  /* 0x000000deff23723e */ /* 0x002fe400048070ff */
        /* <DEDUP_REMOVED lines=16> */
[----:B------:R-:W-:-:S04]  /*ea10*/  LOP3.LUT R31, R31, 0xefffffff, RZ, 0xc0, !PT ;  /* 0xefffffff1f1f7812 */ /* 0x000fc800078ec0ff */
[----:B------:R-:W-:Y:S02]  /*ea20*/  @P6 LOP3.LUT R31, R31, 0x10000000, RZ, 0xfc, !PT ;  /* 0x100000001f1f6812 */ /* 0x000fe400078efcff */
[----:B0-----:R-:W-:-:S04]  /*ea30*/  @!P6 IADD3 R48, P4, P5, R26, R28, R41 ;  /* 0x0000001c1a30e210 */ /* 0x001fc80007d9e029 */
[----:B------:R-:W-:Y:S02]  /*ea40*/  @!P6 IADD3.X R49, R42, R29, R40, P4, P5 ;  /* 0x0000001d2a31e210 */ /* 0x000fe400027ea428 */
[----:B------:R-:W-:-:S13]  /*ea50*/  ISETP.LT.OR P6, PT, R36, 0x32, !P1 ;  /* 0x000000322400780c */ /* 0x000fda0004fc1670 */
[----:B------:R-:W0:Y:S01]  /*ea60*/  @!P6 LDC.64 R28, c[0x0][0x5c0] ;  /* 0x00017000ff1ceb82 */ /* 0x000e220000000a00 */
[----:B------:R-:W-:Y:S02]  /*ea70*/  ISETP.LT.OR P5, PT, R36, 0x39, !P1 ;  /* 0x000000392400780c */ /* 0x000fe40004fa1670 */
[----:B------:R-:W-:-:S05]  /*ea80*/  F2FP.SATFINITE.E4M3.F32.PACK_AB_MERGE_C R33, RZ, R220, RZ ;  /* 0x000000dcff21723e */ /* 0x000fca00048070ff */
[----:B------:R0:W-:Y:S01]  /*ea90*/  @!P2 STG.E.U8 desc[UR14][R46.64+0x8], R33 ;  /* 0x000008212e00a986 */ /* 0x0001e2000c10110e */
[----:B------:R-:W-:Y:S02]  /*eaa0*/  F2FP.SATFINITE.E4M3.F32.PACK_AB_MERGE_C R219, RZ, R219, RZ ;  /* 0x000000dbffdb723e */ /* 0x000fe400048070ff */
[----:B0-----:R-:W-:-:S04]  /*eab0*/  @!P6 IADD3 R46, P2, P4, R26, R28, R41 ;  /* 0x0000001c1a2ee210 */ /* 0x001fc80007c5e029 */
[----:B------:R-:W-:Y:S02]  /*eac0*/  @!P6 IADD3.X R47, R42, R29, R40, P2, P4 ;  /* 0x0000001d2a2fe210 */ /* 0x000fe400017e8428 */
[----:B------:R-:W0:Y:S01]  /*ead0*/  @!P5 LDC.64 R28, c[0x0][0x5c0] ;  /* 0x00017000ff1cdb82 */ /* 0x000e220000000a00 */
[----:B------:R-:W-:Y:S01]  /*eae0*/  @!P0 STG.E.U8 desc[UR14][R66.64+0x9], R219 ;  /* 0x000009db42008986 */ /* 0x000fe2000c10110e */
[----:B------:R-:W-:Y:S02]  /*eaf0*/  ISETP.LT.OR P0, PT, R36, 0x11, !P3 ;  /* 0x000000112400780c */ /* 0x000fe40005f01670 */
[----:B------:R-:W-:Y:S02]  /*eb00*/  LOP3.LUT R31, R31, 0xf7ffffff, RZ, 0xc0, !PT ;  /* 0xf7ffffff1f1f7812 */ /* 0x000fe400078ec0ff */
[----:B0-----:R-:W-:-:S04]  /*eb10*/  @!P5 IADD3 R34, P2, P4, R26, R28, R41 ;  /* 0x0000001c1a22d210 */ /* 0x001fc80007c5e029 */
[----:B------:R-:W-:-:S05]  /*eb20*/  @!P5 IADD3.X R35, R42, R29, R40, P2, P4 ;  /* 0x0000001d2a23d210 */ /* 0x000fca00017e8428 */
[----:B------:R-:W0:Y:S01]  /*eb30*/  @!P0 LDC.64 R28, c[0x0][0x5c0] ;  /* 0x00017000ff1c8b82 */ /* 0x000e220000000a00 */
[----:B------:R-:W-:-:S04]  /*eb40*/  @P6 LOP3.LUT R31, R31, 0x8000000, RZ, 0xfc, !PT ;  /* 0x080000001f1f6812 */ /* 0x000fc800078efcff */
[----:B------:R-:W-:-:S04]  /*eb50*/  LOP3.LUT R31, R31, 0xfbffffff, RZ, 0xc0, !PT ;  /* 0xfbffffff1f1f7812 */ /* 0x000fc800078ec0ff */
[----:B------:R-:W-:Y:S02]  /*eb60*/  @P5 LOP3.LUT R31, R31, 0x4000000, RZ, 0xfc, !PT ;  /* 0x040000001f1f5812 */ /* 0x000fe400078efcff */
[----:B------:R-:W-:Y:S02]  /*eb70*/  ISETP.LT.OR P5, PT, R36, 0x3a, !P1 ;  /* 0x0000003a2400780c */ /* 0x000fe40004fa1670 */
[----:B------:R-:W-:Y:S02]  /*eb80*/  F2FP.SATFINITE.E4M3.F32.PACK_AB_MERGE_C R133, RZ, R218, RZ ;  /* 0x000000daff85723e */ /* 0x000fe400048070ff */
        /* <DEDUP_REMOVED lines=8> */
[----:B------:R-:W-:Y:S02]  /*ec10*/  F2FP.SATFINITE.E4M3.F32.PACK_AB_MERGE_C R217, RZ, R217, RZ ;  /* 0x000000d9ffd9723e */ /* 0x000fe400048070ff */
[----:B------:R-:W-:Y:S02]  /*ec20*/  LOP3.LUT P6, RZ, R31, 0x2, RZ, 0xc0, !PT ;  /* 0x000000021fff7812 */ /* 0x000fe400078cc0ff */
[----:B0-----:R-:W-:-:S05]  /*ec30*/  @!P0 IADD3 R28, P1, R26, R28, RZ ;  /* 0x0000001c1a1c8210 */ /* 0x001fca0007f3e0ff */
[----:B------:R-:W-:Y:S01]  /*ec40*/  @!P0 IMAD.X R29, R42, 0x1, R29, P1 ;  /* 0x000000012a1d8824 */ /* 0x000fe200008e061d */
[----:B------:R-:W-:-:S04]  /*ec50*/  ISETP.GE.AND P1, PT, R38, 0x89, PT ;  /* 0x000000892600780c */ /* 0x000fc80003f26270 */
[----:B------:R0:W-:Y:S01]  /*ec60*/  @!P0 STG.E.U8 desc[UR14][R28.64+0x11], R217 ;  /* 0x000011d91c008986 */ /* 0x0001e2000c10110e */
[----:B------:R-:W-:Y:S02]  /*ec70*/  ISETP.LT.OR P0, PT, R36, 0x1, !P1 ;  /* 0x000000012400780c */ /* 0x000fe40004f01670 */
[----:B------:R-:W-:-:S11]  /*ec80*/  F2FP.SATFINITE.E4M3.F32.PACK_AB_MERGE_C R67, RZ, R216, RZ ;  /* 0x000000d8ff43723e */ /* 0x000fd600048070ff */
[----:B------:R-:W-:-:S04]  /*ec90*/  @!P0 IADD3 R132, P2, P4, R45, R26, R39 ;  /* 0x0000001a2d848210 */ /* 0x000fc80007c5e027 */
[----:B------:R-:W-:Y:S02]  /*eca0*/  @!P0 IADD3.X R133, R43, R42, R37, P2, P4 ;  /* 0x0000002a2b858210 */ /* 0x000fe400017e8425 */
[C---:B------:R-:W-:Y:S01]  /*ecb0*/  ISETP.LT.OR P2, PT, R36.reuse, 0x2, !P1 ;  /* 0x000000022400780c */ /* 0x040fe20004f41670 */
[----:B------:R1:W-:Y:S01]  /*ecc0*/  @!P6 STG.E.U8 desc[UR14][R74.64+0x10], R67 ;  /* 0x000010434a00e986 */ /* 0x0003e2000c10110e */
[----:B------:R-:W-:Y:S02]  /*ecd0*/  ISETP.LT.OR P6, PT, R36, 0x9, !P1 ;  /* 0x000000092400780c */ /* 0x000fe40004fc1670 */
[----:B------:R-:W-:-:S04]  /*ece0*/  LOP3.LUT R31, R31, 0xfdffffff, RZ, 0xc0, !PT ;  /* 0xfdffffff1f1f7812 */ /* 0x000fc800078ec0ff */
[----:B------:R-:W-:-:S05]  /*ecf0*/  @P5 LOP3.LUT R31, R31, 0x2000000, RZ, 0xfc, !PT ;  /* 0x020000001f1f5812 */ /* 0x000fca00078efcff */
[----:B------:R-:W-:-:S04]  /*ed00*/  @!P2 IADD3 R134, P4, P5, R45, R26, R39 ;  /* 0x0000001a2d86a210 */ /* 0x000fc80007d9e027 */
[----:B------:R-:W-:Y:S02]  /*ed10*/  @!P2 IADD3.X R135, R43, R42, R37, P4, P5 ;  /* 0x0000002a2b87a210 */ /* 0x000fe400027ea425 */
[----:B------:R-:W-:-:S04]  /*ed20*/  @!P6 IADD3 R216, P4, P5, R45, R26, R39 ;  /* 0x0000001a2dd8e210 */ /* 0x000fc80007d9e027 */
[----:B0-----:R-:W-:Y:S02]  /*ed30*/  @!P6 IADD3.X R217, R43, R42, R37, P4, P5 ;  /* 0x0000002a2bd9e210 */ /* 0x001fe400027ea425 */
[----:B------:R-:W-:Y:S02]  /*ed40*/  ISETP.LT.OR P4, PT, R36, 0x19, !P3 ;  /* 0x000000192400780c */ /* 0x000fe40005f81670 */
[----:B------:R-:W-:-:S04]  /*ed50*/  LOP3.LUT R30, R30, 0xffffffef, RZ, 0xc0, !PT ;  /* 0xffffffef1e1e7812 */ /* 0x000fc800078ec0ff */
[----:B------:R-:W-:-:S07]  /*ed60*/  @P0 LOP3.LUT R30, R30, 0x10, RZ, 0xfc, !PT ;  /* 0x000000101e1e0812 */ /* 0x000fce00078efcff */
[----:B------:R-:W0:Y:S01]  /*ed70*/  @!P4 LDC.64 R28, c[0x0][0x5c0] ;  /* 0x00017000ff1ccb82 */ /* 0x000e220000000a00 */
[----:B------:R-:W-:-:S04]  /*ed80*/  LOP3.LUT R30, R30, 0xfffffff7, RZ, 0xc0, !PT ;  /* 0xfffffff71e1e7812 */ /* 0x000fc800078ec0ff */
[----:B------:R-:W-:-:S04]  /*ed90*/  @P2 LOP3.LUT R30, R30, 0x8, RZ, 0xfc, !PT ;  /* 0x000000081e1e2812 */ /* 0x000fc800078efcff */
[----:B------:R-:W-:Y:S02]  /*eda0*/  LOP3.LUT R30, R30, 0xffffffdf, RZ, 0xc0, !PT ;  /* 0xffffffdf1e1e7812 */ /* 0x000fe400078ec0ff */
[----:B------:R-:W-:Y:S02]  /*edb0*/  LOP3.LUT P0, RZ, R31, 0x4, RZ, 0xc0, !PT ;  /* 0x000000041fff7812 */ /* 0x000fe4000780c0ff */
[----:B------:R-:W-:Y:S02]  /*edc0*/  @P6 LOP3.LUT R30, R30, 0x20, RZ, 0xfc, !PT ;  /* 0x000000201e1e6812 */ /* 0x000fe400078efcff */
[----:B------:R-:W-:Y:S02]  /*edd0*/  ISETP.LT.OR P6, PT, R36, 0xa, !P1 ;  /* 0x0000000a2400780c */ /* 0x000fe40004fc1670 */
[----:B------:R-:W-:Y:S02]  /*ede0*/  F2FP.SATFINITE.E4M3.F32.PACK_AB_MERGE_C R215, RZ, R215, RZ ;  /* 0x000000d7ffd7723e */ /* 0x000fe400048070ff */
[----:B-1----:R-:W-:-:S02]  /*edf0*/  F2FP.SATFINITE.E4M3.F32.PACK_AB_MERGE_C R67, RZ, R214, RZ ;  /* 0x000000d6ff43723e */ /* 0x002fc400048070ff */
[----:B0-----:R-:W-:-:S03]  /*ee00*/  @!P4 IADD3 R28, P5, R26, R28, RZ ;  /* 0x0000001c1a1cc210 */ /* 0x001fc60007fbe0ff */
[----:B------:R-:W-:Y:S02]  /*ee10*/  @!P0 STG.E.U8 desc[UR14][R72.64+0x11], R215 ;  /* 0x000011d748008986 */ /* 0x000fe4000c10110e */
[----:B------:R-:W-:-:S05]  /*ee20*/  @!P4 IMAD.X R29, R42, 0x1, R29, P5 ;  /* 0x000000012a1dc824 */ /* 0x000fca00028e061d */
[----:B------:R0:W-:Y:S01]  /*ee30*/  @!P4 STG.E.U8 desc[UR14][R28.64+0x18], R67 ;  /* 0x000018431c00c986 */ /* 0x0001e2000c10110e */
[----:B------:R-:W-:-:S04]  /*ee40*/  @!P6 IADD3 R146, P4, P5, R45, R26, R39 ;  /* 0x0000001a2d92e210 */ /* 0x000fc80007d9e027 */
[----:B------:R-:W-:Y:S02]  /*ee50*/  @!P6 IADD3.X R214, R43, R42, R37, P4, P5 ;  /* 0x0000002a2bd6e210 */ /* 0x000fe400027ea425 */
[----:B------:R-:W-:-:S13]  /*ee60*/  ISETP.LT.OR P4, PT, R36, 0x1a, !P3 ;  /* 0x0000001a2400780c */ /* 0x000fda0005f81670 */
[----:B0-----:R-:W0:Y:S01]  /*ee70*/  @!P4 LDC.64 R28, c[0x0][0x5c0] ;  /* 0x00017000ff1ccb82 */ /* 0x001e220000000a00 */
[C---:B------:R-:W-:Y:S02]  /*ee80*/  LOP3.LUT P2, RZ, R31.reuse, 0x8, RZ, 0xc0, !PT ;  /* 0x000000081fff7812 */ /* 0x040fe4000784c0ff */
[C---:B------:R-:W-:Y:S02]  /*ee90*/  LOP3.LUT P0, RZ, R31.reuse, 0x10, RZ, 0xc0, !PT ;  /* 0x000000101fff7812 */ /* 0x040fe4000780c0ff */
[----:B------:R-:W-:-:S04]  /*eea0*/  LOP3.LUT R31, R31, 0xfeffffff, RZ, 0xc0, !PT ;  /* 0xfeffffff1f1f7812 */ /* 0x000fc800078ec0ff */
[----:B------:R-:W-:Y:S02]  /*eeb0*/  @P6 LOP3.LUT R31, R31, 0x1000000, RZ, 0xfc, !PT ;  /* 0x010000001f1f6812 */ /* 0x000fe400078efcff */
[----:B------:R-:W-:Y:S02]  /*eec0*/  ISETP.LT.OR P6, PT, R36, 0x11, !P1 ;  /* 0x000000112400780c */ /* 0x000fe40004fc1670 */
[----:B------:R-:W-:Y:S02]  /*eed0*/  F2FP.SATFINITE.E4M3.F32.PACK_AB_MERGE_C R213, RZ, R213, RZ ;  /* 0x000000d5ffd5723e */ /* 0x000fe400048070ff */
[----:B0-----:R-:W-:-:S05]  /*eee0*/  @!P4 IADD3 R28, P5, R26, R28, RZ ;  /* 0x0000001c1a1cc210 */ /* 0x001fca0007fbe0ff */
[----:B------:R-:W-:Y:S01]  /*eef0*/  @!P4 IMAD.X R29, R42, 0x1, R29, P5 ;  /* 0x000000012a1dc824 */ /* 0x000fe200028e061d */
[----:B------:R-:W-:-:S04]  /*ef00*/  LOP3.LUT R31, R31, 0xff7fffff, RZ, 0xc0, !PT ;  /* 0xff7fffff1f1f7812 */ /* 0x000fc800078ec0ff */
[----:B------:R0:W-:Y:S01]  /*ef10*/  @!P4 STG.E.U8 desc[UR14][R28.64+0x19], R213 ;  /* 0x000019d51c00c986 */ /* 0x0001e2000c10110e */
[----:B------:R-:W-:Y:S02]  /*ef20*/  @!P6 IADD3 R138, P4, P5, R45, R26, R39 ;  /* 0x0000001a2d8ae210 */ /* 0x000fe40007d9e027 */
[----:B------:R-:W-:Y:S02]  /*ef30*/  @P6 LOP3.LUT R31, R31, 0x800000, RZ, 0xfc, !PT ;  /* 0x008000001f1f6812 */ /* 0x000fe400078efcff */
[----:B------:R-:W-:Y:S02]  /*ef40*/  @!P6 IADD3.X R150, R43, R42, R37, P4, P5 ;  /* 0x0000002a2b96e210 */ /* 0x000fe400027ea425 */
[----:B------:R-:W-:Y:S02]  /*ef50*/  ISETP.LT.OR P6, PT, R36, 0x12, !P1 ;  /* 0x000000122400780c */ /* 0x000fe40004fc1670 */
[----:B------:R-:W-:-:S05]  /*ef60*/  F2FP.SATFINITE.E4M3.F32.PACK_AB_MERGE_C R67, RZ, R212, RZ ;  /* 0x000000d4ff43723e */ /* 0x000fca00048070ff */
[----:B------:R1:W-:Y:S01]  /*ef70*/  @!P2 STG.E.U8 desc[UR14][R80.64+0x18], R67 ;  /* 0x000018435000a986 */ /* 0x0003e2000c10110e */
[C---:B------:R-:W-:Y:S02]  /*ef80*/  LOP3.LUT P2, RZ, R31.reuse, 0x20, RZ, 0xc0, !PT ;  /* 0x000000201fff7812 */ /* 0x040fe4000784c0ff */
[----:B------:R-:W-:-:S03]  /*ef90*/  LOP3.LUT R31, R31, 0xffbfffff, RZ, 0xc0, !PT ;  /* 0xffbfffff1f1f7812 */ /* 0x000fc600078ec0ff */
[----:B------:R-:W-:Y:S02]  /*efa0*/  @!P6 IADD3 R145, P4, P5, R45, R26, R39 ;  /* 0x0000001a2d91e210 */ /* 0x000fe40007d9e027 */
[----:B------:R-:W-:Y:S02]  /*efb0*/  @P6 LOP3.LUT R31, R31, 0x400000, RZ, 0xfc, !PT ;  /* 0x004000001f1f6812 */ /* 0x000fe400078efcff */
[----:B------:R-:W-:Y:S02]  /*efc0*/  @!P6 IADD3.X R212, R43, R42, R37, P4, P5 ;  /* 0x0000002a2bd4e210 */ /* 0x000fe400027ea425 */
[----:B------:R-:W-:-:S13]  /*efd0*/  ISETP.LT.OR P6, PT, R36, 0x19, !P1 ;  /* 0x000000192400780c */ /* 0x000fda0004fc1670 */
        /* <DEDUP_REMOVED lines=8> */
[----:B-1----:R-:W-:-:S03]  /*f060*/  F2FP.SATFINITE.E4M3.F32.PACK_AB_MERGE_C R67, RZ, R210, RZ ;  /* 0x000000d2ff43723e */ /* 0x002fc600048070ff */
[----:B------:R-:W-:Y:S01]  /*f070*/  @!P0 STG.E.U8 desc[UR14][R78.64+0x19], R211 ;  /* 0x000019d34e008986 */ /* 0x000fe2000c10110e */
[----:B0-----:R-:W-:-:S05]  /*f080*/  @!P4 IADD3 R28, P5, R26, R28, RZ ;  /* 0x0000001c1a1cc210 */ /* 0x001fca0007fbe0ff */
[----:B------:R-:W-:-:S05]  /*f090*/  @!P4 IMAD.X R29, R42, 0x1, R29, P5 ;  /* 0x000000012a1dc824 */ /* 0x000fca00028e061d */
[----:B------:R0:W-:Y:S01]  /*f0a0*/  @!P4 STG.E.U8 desc[UR14][R28.64+0x20], R67 ;  /* 0x000020431c00c986 */ /* 0x0001e2000c10110e */
[----:B------:R-:W-:-:S04]  /*f0b0*/  @!P6 IADD3 R144, P4, P5, R45, R26, R39 ;  /* 0x0000001a2d90e210 */ /* 0x000fc80007d9e027 */
[----:B------:R-:W-:Y:S02]  /*f0c0*/  @!P6 IADD3.X R210, R43, R42, R37, P4, P5 ;  /* 0x0000002a2bd2e210 */ /* 0x000fe400027ea425 */
[----:B------:R-:W-:-:S13]  /*f0d0*/  ISETP.LT.OR P4, PT, R36, 0x22, !P3 ;  /* 0x000000222400780c */ /* 0x000fda0005f81670 */
[----:B0-----:R-:W0:Y:S01]  /*f0e0*/  @!P4 LDC.64 R28, c[0x0][0x5c0] ;  /* 0x00017000ff1ccb82 */ /* 0x001e220000000a00 */
[C---:B------:R-:W-:Y:S02]  /*f0f0*/  LOP3.LUT P0, RZ, R31.reuse, 0x40, RZ, 0xc0, !PT ;  /* 0x000000401fff7812 */ /* 0x040fe4000780c0ff */
[----:B------:R-:W-:-:S04]  /*f100*/  LOP3.LUT R31, R31, 0xffefffff, RZ, 0xc0, !PT ;  /* 0xffefffff1f1f7812 */ /* 0x000fc800078ec0ff */
[----:B------:R-:W-:Y:S02]  /*f110*/  @P6 LOP3.LUT R31, R31, 0x100000, RZ, 0xfc, !PT ;  /* 0x001000001f1f6812 */ /* 0x000fe400078efcff */
[----:B------:R-:W-:Y:S02]  /*f120*/  ISETP.LT.OR P6, PT, R36, 0x21, !P1 ;  /* 0x000000212400780c */ /* 0x000fe40004fc1670 */
[----:B------:R-:W-:Y:S02]  /*f130*/  F2FP.SATFINITE.E4M3.F32.PACK_AB_MERGE_C R209, RZ, R209, RZ ;  /* 0x000000d1ffd1723e */ /* 0x000fe400048070ff */
[----:B------:R-:W-:Y:S02]  /*f140*/  LOP3.LUT R31, R31, 0xfff7ffff, RZ, 0xc0, !PT ;  /* 0xfff7ffff1f1f7812 */ /* 0x000fe400078ec0ff */
[----:B0-----:R-:W-:-:S05]  /*f150*/  @!P4 IADD3 R28, P5, R26, R28, RZ ;  /* 0x0000001c1a1cc210 */ /* 0x001fca0007fbe0ff */
[----:B------:R-:W-:-:S05]  /*f160*/  @!P4 IMAD.X R29, R42, 0x1, R29, P5 ;  /* 0x000000012a1dc824 */ /* 0x000fca00028e061d */
        /* <DEDUP_REMOVED lines=31> */
[----:B------:R-:W-:Y:S02]  /*f360*/  LOP3.LUT R31, R31, 0xfffeffff, RZ, 0xc0, !PT ;  /* 0xfffeffff1f1f7812 */ /* 0x000fe400078ec0ff */
[----:B------:R-:W-:Y:S02]  /*f370*/  F2FP.SATFINITE.E4M3.F32.PACK_AB_MERGE_C R205, RZ, R205, RZ ;  /* 0x000000cdffcd723e */ /* 0x000fe400048070ff */
[----:B------:R-:W-:Y:S02]  /*f380*/  @P6 LOP3.LUT R31, R31, 0x10000, RZ, 0xfc, !PT ;  /* 0x000100001f1f6812 */ /* 0x000fe400078efcff */
[----:B------:R-:W-:Y:S02]  /*f390*/  F2FP.SATFINITE.E4M3.F32.PACK_AB_MERGE_C R67, RZ, R204, RZ ;  /* 0x000000ccff43723e */ /* 0x000fe400048070ff */
[----:B------:R-:W-:-:S02]  /*f3a0*/  ISETP.LT.OR P6, PT, R36, 0x31, !P1 ;  /* 0x000000312400780c */ /* 0x000fc40004fc1670 */
[----:B0-----:R-:W-:-:S05]  /*f3b0*/  @!P4 IADD3 R28, P5, R26, R28, RZ ;  /* 0x0000001c1a1cc210 */ /* 0x001fca0007fbe0ff */
[----:B------:R-:W-:-:S05]  /*f3c0*/  @!P4 IMAD.X R29, R42, 0x1, R29, P5 ;  /* 0x000000012a1dc824 */ /* 0x000fca00028e061d */
[----:B------:R0:W-:Y:S04]  /*f3d0*/  @!P4 STG.E.U8 desc[UR14][R28.64+0x29], R205 ;  /* 0x000029cd1c00c986 */ /* 0x0001e8000c10110e */
[----:B------:R-:W-:Y:S01]  /*f3e0*/  @!P2 STG.E.U8 desc[UR14][R94.64+0x28], R67 ;  /* 0x000028435e00a986 */ /* 0x000fe2000c10110e */
[----:B------:R-:W-:Y:S02]  /*f3f0*/  ISETP.LT.OR P2, PT, R36, 0x32, !P1 ;  /* 0x000000322400780c */ /* 0x000fe40004f41670 */
[----:B------:R-:W-:Y:S02]  /*f400*/  LOP3.LUT R31, R31, 0xffff7fff, RZ, 0xc0, !PT ;  /* 0xffff7fff1f1f7812 */ /* 0x000fe400078ec0ff */
[----:B------:R-:W-:Y:S02]  /*f410*/  @!P6 IADD3 R136, P4, P5, R45, R26, R39 ;  /* 0x0000001a2d88e210 */ /* 0x000fe40007d9e027 */
[----:B------:R-:W-:-:S02]  /*f420*/  @P6 LOP3.LUT R31, R31, 0x8000, RZ, 0xfc, !PT ;  /* 0x000080001f1f6812 */ /* 0x000fc400078efcff */
[----:B------:R-:W-:Y:S02]  /*f430*/  @!P6 IADD3.X R148, R43, R42, R37, P4, P5 ;  /* 0x0000002a2b94e210 */ /* 0x000fe400027ea425 */
[----:B------:R-:W-:-:S03]  /*f440*/  LOP3.LUT R31, R31, 0xffffbfff, RZ, 0xc0, !PT ;  /* 0xffffbfff1f1f7812 */ /* 0x000fc600078ec0ff */
[----:B------:R-:W-:Y:S02]  /*f450*/  @!P2 IADD3 R141, P4, P5, R45, R26, R39 ;  /* 0x0000001a2d8da210 */ /* 0x000fe40007d9e027 */
[----:B------:R-:W-:Y:S02]  /*f460*/  @P2 LOP3.LUT R31, R31, 0x4000, RZ, 0xfc, !PT ;  /* 0x000040001f1f2812 */ /* 0x000fe400078efcff */
[----:B------:R-:W-:Y:S02]  /*f470*/  @!P2 IADD3.X R204, R43, R42, R37, P4, P5 ;  /* 0x0000002a2bcca210 */ /* 0x000fe400027ea425 */
[C---:B------:R-:W-:Y:S02]  /*f480*/  ISETP.LT.OR P2, PT, R36.reuse, 0x39, !P1 ;  /* 0x000000392400780c */ /* 0x040fe40004f41670 */
[----:B------:R-:W-:-:S11]  /*f490*/  ISETP.LT.OR P6, PT, R36, 0x3a, !P1 ;  /* 0x0000003a2400780c */ /* 0x000fd60004fc1670 */
[----:B0-----:R-:W-:-:S04]  /*f4a0*/  @!P2 IADD3 R205, P4, P5, R45, R26, R39 ;  /* 0x0000001a2dcda210 */ /* 0x001fc80007d9e027 */
[----:B------:R-:W-:Y:S02]  /*f4b0*/  @!P2 IADD3.X R207, R43, R42, R37, P4, P5 ;  /* 0x0000002a2bcfa210 */ /* 0x000fe400027ea425 */
[----:B------:R-:W-:-:S04]  /*f4c0*/  @!P6 IADD3 R218, P1, P4, R45, R26, R39 ;  /* 0x0000001a2ddae210 */ /* 0x000fc80007c3e027 */
[----:B------:R-:W-:Y:S02]  /*f4d0*/  @!P6 IADD3.X R219, R43, R42, R37, P1, P4 ;  /* 0x0000002a2bdbe210 */ /* 0x000fe40000fe8425 */
[----:B------:R-:W-:-:S13]  /*f4e0*/  ISETP.LT.OR P1, PT, R36, 0x31, !P3 ;  /* 0x000000312400780c */ /* 0x000fda0005f21670 */
[----:B------:R-:W0:Y:S01]  /*f4f0*/  @!P1 LDC.64 R28, c[0x0][0x5c0] ;  /* 0x00017000ff1c9b82 */ /* 0x000e220000000a00 */
[----:B------:R-:W-:Y:S02]  /*f500*/  LOP3.LUT R31, R31, 0xffffdfff, RZ, 0xc0, !PT ;  /* 0xffffdfff1f1f7812 */ /* 0x000fe400078ec0ff */
[----:B------:R-:W-:Y:S02]  /*f510*/  F2FP.SATFINITE.E4M3.F32.PACK_AB_MERGE_C R203, RZ, R203, RZ ;  /* 0x000000cbffcb723e */ /* 0x000fe400048070ff */
[----:B------:R-:W-:Y:S02]  /*f520*/  @P2 LOP3.LUT R31, R31, 0x2000, RZ, 0xfc, !PT ;  /* 0x000020001f1f2812 */ /* 0x000fe400078efcff */
[----:B------:R-:W-:Y:S01]  /*f530*/  F2FP.SATFINITE.E4M3.F32.PACK_AB_MERGE_C R43, RZ, R202, RZ ;  /* 0x000000caff2b723e */ /* 0x000fe200048070ff */
[----:B------:R-:W-:Y:S01]  /*f540*/  @!P0 STG.E.U8 desc[UR14][R90.64+0x29], R203 ;  /* 0x000029cb5a008986 */ /* 0x000fe2000c10110e */
[C---:B------:R-:W-:Y:S02]  /*f550*/  LOP3.LUT P2, RZ, R31.reuse, 0x200, RZ, 0xc0, !PT ;  /* 0x000002001fff7812 */ /* 0x040fe4000784c0ff */
[----:B------:R-:W-:-:S02]  /*f560*/  LOP3.LUT R31, R31, 0xfffff7ff, RZ, 0xc0, !PT ;  /* 0xfffff7ff1f1f7812 */ /* 0x000fc400078ec0ff */
[----:B0-----:R-:W-:-:S05]  /*f570*/  @!P1 IADD3 R28, P4, R26, R28, RZ ;  /* 0x0000001c1a1c9210 */ /* 0x001fca0007f9e0ff */
[----:B------:R-:W-:Y:S01]  /*f580*/  @!P1 IMAD.X R29, R42, 0x1, R29, P4 ;  /* 0x000000012a1d9824 */ /* 0x000fe200020e061d */
[----:B------:R-:W-:-:S04]  /*f590*/  @P6 LOP3.LUT R31, R31, 0x800, RZ, 0xfc, !PT ;  /* 0x000008001f1f6812 */ /* 0x000fc800078efcff */
[----:B------:R0:W-:Y:S01]  /*f5a0*/  @!P1 STG.E.U8 desc[UR14][R28.64+0x30], R43 ;  /* 0x0000302b1c009986 */ /* 0x0001e2000c10110e */
[----:B------:R-:W-:-:S04]  /*f5b0*/  ISETP.GE.AND P1, PT, R38, 0x109, PT ;  /* 0x000001092600780c */ /* 0x000fc80003f26270 */
[----:B------:R-:W-:-:S13]  /*f5c0*/  ISETP.LT.OR P6, PT, R36, 0x1, !P1 ;  /* 0x000000012400780c */ /* 0x000fda0004fc1670 */
        /* <DEDUP_REMOVED lines=13> */
[----:B------:R1:W-:Y:S01]  /*f6a0*/  @!P2 STG.E.U8 desc[UR14][R102.64+0x30], R43 ;  /* 0x0000302b6600a986 */ /* 0x0003e2000c10110e */
[----:B------:R-:W-:Y:S02]  /*f6b0*/  ISETP.LT.OR P2, PT, R36, 0x9, !P1 ;  /* 0x000000092400780c */ /* 0x000fe40004f41670 */
[----:B------:R-:W-:Y:S02]  /*f6c0*/  LOP3.LUT R31, R31, 0xfffffbff, RZ, 0xc0, !PT ;  /* 0xfffffbff1f1f7812 */ /* 0x000fe400078ec0ff */
[----:B------:R-:W-:Y:S02]  /*f6d0*/  @!P6 IADD3 R147, P4, P5, R41, R26, R39 ;  /* 0x0000001a2993e210 */ /* 0x000fe40007d9e027 */
[----:B------:R-:W-:-:S02]  /*f6e0*/  @P6 LOP3.LUT R31, R31, 0x400, RZ, 0xfc, !PT ;  /* 0x000004001f1f6812 */ /* 0x000fc400078efcff */
[----:B0-----:R-:W-:Y:S02]  /*f6f0*/  @!P6 IADD3.X R201, R40, R42, R37, P4, P5 ;  /* 0x0000002a28c9e210 */ /* 0x001fe400027ea425 */
[----:B------:R-:W-:-:S03]  /*f700*/  LOP3.LUT R31, R31, 0xfffffdff, RZ, 0xc0, !PT ;  /* 0xfffffdff1f1f7812 */ /* 0x000fc600078ec0ff */
[----:B------:R-:W-:Y:S02]  /*f710*/  @!P2 IADD3 R140, P4, P5, R41, R26, R39 ;  /* 0x0000001a298ca210 */ /* 0x000fe40007d9e027 */
[----:B------:R-:W-:Y:S02]  /*f720*/  @P2 LOP3.LUT R31, R31, 0x200, RZ, 0xfc, !PT ;  /* 0x000002001f1f2812 */ /* 0x000fe400078efcff */
[----:B------:R-:W-:Y:S02]  /*f730*/  @!P2 IADD3.X R139, R40, R42, R37, P4, P5 ;  /* 0x0000002a288ba210 */ /* 0x000fe400027ea425 */
[----:B------:R-:W-:-:S13]  /*f740*/  ISETP.LT.OR P2, PT, R36, 0xa, !P1 ;  /* 0x0000000a2400780c */ /* 0x000fda0004f41670 */
[----:B-1----:R-:W-:-:S04]  /*f750*/  @!P2 IADD3 R103, P4, P5, R41, R26, R39 ;  /* 0x0000001a2967a210 */ /* 0x002fc80007d9e027 */
[----:B------:R-:W-:Y:S02]  /*f760*/  @!P2 IADD3.X R102, R40, R42, R37, P4, P5 ;  /* 0x0000002a2866a210 */ /* 0x000fe400027ea425 */
[----:B------:R-:W-:-:S13]  /*f770*/  ISETP.LT.OR P4, PT, R36, 0x39, !P3 ;  /* 0x000000392400780c */ /* 0x000fda0005f81670 */
[----:B------:R-:W0:Y:S01]  /*f780*/  @!P4 LDC.64 R28, c[0x0][0x5c0] ;  /* 0x00017000ff1ccb82 */ /* 0x000e220000000a00 */
[----:B------:R-:W-:Y:S02]  /*f790*/  ISETP.LT.OR P3, PT, R36, 0x3a, !P3 ;  /* 0x0000003a2400780c */ /* 0x000fe40005f61670 */
[----:B------:R-:W-:Y:S02]  /*f7a0*/  F2FP.SATFINITE.E4M3.F32.PACK_AB_MERGE_C R199, RZ, R199, RZ ;  /* 0x000000c7ffc7723e */ /* 0x000fe400048070ff */
[----:B------:R-:W-:-:S03]  /*f7b0*/  F2FP.SATFINITE.E4M3.F32.PACK_AB_MERGE_C R43, RZ, R198, RZ ;  /* 0x000000c6ff2b723e */ /* 0x000fc600048070ff */
[----:B------:R-:W-:Y:S01]  /*f7c0*/  @!P0 STG.E.U8 desc[UR14][R98.64+0x31], R199 ;  /* 0x000031c762008986 */ /* 0x000fe2000c10110e */
[----:B------:R-:W-:Y:S02]  /*f7d0*/  LOP3.LUT R31, R31, 0xfffffeff, RZ, 0xc0, !PT ;  /* 0xfffffeff1f1f7812 */ /* 0x000fe400078ec0ff */
[----:B0-----:R-:W-:-:S05]  /*f7e0*/  @!P4 IADD3 R28, P5, R26, R28, RZ ;  /* 0x0000001c1a1cc210 */ /* 0x001fca0007fbe0ff */
[----:B------:R-:W-:-:S05]  /*f7f0*/  @!P4 IMAD.X R29, R42, 0x1, R29, P5 ;  /* 0x000000012a1dc824 */ /* 0x000fca00028e061d */
[----:B------:R0:W-:Y:S01]  /*f800*/  @!P4 STG.E.U8 desc[UR14][R28.64+0x38], R43 ;  /* 0x0000382b1c00c986 */ /* 0x0001e2000c10110e */
[----:B------:R-:W-:Y:S02]  /*f810*/  @P2 LOP3.LUT R31, R31, 0x100, RZ, 0xfc, !PT ;  /* 0x000001001f1f2812 */ /* 0x000fe400078efcff */
[----:B------:R-:W-:Y:S01]  /*f820*/  ISETP.LT.OR P2, PT, R36, 0x11, !P1 ;  /* 0x000000112400780c */ /* 0x000fe20004f41670 */
[----:B0-----:R-:W0:Y:S01]  /*f830*/  @!P3 LDC.64 R28, c[0x0][0x5c0] ;  /* 0x00017000ff1cbb82 */ /* 0x001e220000000a00 */
[----:B------:R-:W-:Y:S02]  /*f840*/  LOP3.LUT P6, RZ, R0, 0x8, RZ, 0xc0, !PT ;  /* 0x0000000800ff7812 */ /* 0x000fe400078cc0ff */
[----:B------:R-:W-:-:S09]  /*f850*/  LOP3.LUT R30, R30, 0xffffffbf, RZ, 0xc0, !PT ;  /* 0xffffffbf1e1e7812 */ /* 0x000fd200078ec0ff */
[----:B------:R-:W-:-:S04]  /*f860*/  @!P2 IADD3 R98, P4, P5, R41, R26, R39 ;  /* 0x0000001a2962a210 */ /* 0x000fc80007d9e027 */
[----:B------:R-:W-:Y:S02]  /*f870*/  @!P2 IADD3.X R95, R40, R42, R37, P4, P5 ;  /* 0x0000002a285fa210 */ /* 0x000fe400027ea425 */
[----:B------:R-:W-:Y:S02]  /*f880*/  @P6 LOP3.LUT R30, R30, 0x40, RZ, 0xfc, !PT ;  /* 0x000000401e1e6812 */ /* 0x000fe400078efcff */
[----:B------:R-:W-:Y:S02]  /*f890*/  ISETP.LT.OR P6, PT, R36, 0x12, !P1 ;  /* 0x000000122400780c */ /* 0x000fe40004fc1670 */
[----:B------:R-:W-:Y:S02]  /*f8a0*/  LOP3.LUT R31, R31, 0xffffff7f, RZ, 0xc0, !PT ;  /* 0xffffff7f1f1f7812 */ /* 0x000fe400078ec0ff */
[----:B0-----:R-:W-:Y:S02]  /*f8b0*/  @!P3 IADD3 R28, P4, R26, R28, RZ ;  /* 0x0000001c1a1cb210 */ /* 0x001fe40007f9e0ff */
[----:B------:R-:W-:-:S03]  /*f8c0*/  F2FP.SATFINITE.E4M3.F32.PACK_AB_MERGE_C R197, RZ, R197, RZ ;  /* 0x000000c5ffc5723e */ /* 0x000fc600048070ff */
[----:B------:R-:W-:Y:S01]  /*f8d0*/  @!P3 IMAD.X R29, R42, 0x1, R29, P4 ;  /* 0x000000012a1db824 */ /* 0x000fe200020e061d */
[----:B------:R-:W-:-:S04]  /*f8e0*/  @P2 LOP3.LUT R31, R31, 0x80, RZ, 0xfc, !PT ;  /* 0x000000801f1f2812 */ /* 0x000fc800078efcff */
[----:B------:R-:W-:Y:S01]  /*f8f0*/  @!P3 STG.E.U8 desc[UR14][R28.64+0x39], R197 ;  /* 0x000039c51c00b986 */ /* 0x000fe2000c10110e */
[----:B------:R-:W-:Y:S02]  /*f900*/  LOP3.LUT R31, R31, 0xfffffffb, RZ, 0xc0, !PT ;  /* 0xfffffffb1f1f7812 */ /* 0x000fe400078ec0ff */
[----:B------:R-:W-:Y:S02]  /*f910*/  @!P6 IADD3 R94, P3, P4, R41, R26, R39 ;  /* 0x0000001a295ee210 */ /* 0x000fe40007c7e027 */
[----:B------:R-:W-:Y:S02]  /*f920*/  @P6 LOP3.LUT R31, R31, 0x4, RZ, 0xfc, !PT ;  /* 0x000000041f1f6812 */ /* 0x000fe400078efcff */
[----:B------:R-:W-:Y:S02]  /*f930*/  @!P6 IADD3.X R91, R40, R42, R37, P3, P4 ;  /* 0x0000002a285be210 */ /* 0x000fe40001fe8425 */
[----:B------:R-:W-:Y:S02]  /*f940*/  LOP3.LUT P6, RZ, R30, 0x40, RZ, 0xc0, !PT ;  /* 0x000000401eff7812 */ /* 0x000fe400078cc0ff */
[----:B------:R-:W-:-:S11]  /*f950*/  F2FP.SATFINITE.E4M3.F32.PACK_AB_MERGE_C R43, RZ, R196, RZ ;  /* 0x000000c4ff2b723e */ /* 0x000fd600048070ff */
[----:B------:R0:W-:Y:S01]  /*f960*/  @!P6 STG.E.U8 desc[UR14][R112.64+0x38], R43 ;  /* 0x0000382b7000e986 */ /* 0x0001e2000c10110e */
[----:B------:R-:W-:Y:S02]  /*f970*/  ISETP.LT.OR P6, PT, R36, 0x19, !P1 ;  /* 0x000000192400780c */ /* 0x000fe40004fc1670 */
[C---:B------:R-:W-:Y:S02]  /*f980*/  LOP3.LUT P0, RZ, R0.reuse, 0x40, RZ, 0xc0, !PT ;  /* 0x0000004000ff7812 */ /* 0x040fe4000780c0ff */
[----:B------:R-:W-:Y:S02]  /*f990*/  LOP3.LUT R31, R31, 0xffffffbf, RZ, 0xc0, !PT ;  /* 0xffffffbf1f1f7812 */ /* 0x000fe400078ec0ff */
[----:B------:R-:W-:-:S07]  /*f9a0*/  LOP3.LUT P5, RZ, R0, 0x200, RZ, 0xc0, !PT ;  /* 0x0000020000ff7812 */ /* 0x000fce00078ac0ff */
[----:B------:R-:W-:Y:S02]  /*f9b0*/  @!P6 IADD3 R90, P3, P4, R41, R26, R39 ;  /* 0x0000001a295ae210 */ /* 0x000fe40007c7e027 */
[----:B------:R-:W-:Y:S02]  /*f9c0*/  @P6 LOP3.LUT R31, R31, 0x40, RZ, 0xfc, !PT ;  /* 0x000000401f1f6812 */ /* 0x000fe400078efcff */
[----:B------:R-:W-:Y:S02]  /*f9d0*/  @!P6 IADD3.X R87, R40, R42, R37, P3, P4 ;  /* 0x0000002a2857e210 */ /* 0x000fe40001fe8425 */
[----:B------:R-:W-:Y:S02]  /*f9e0*/  ISETP.LT.OR P6, PT, R36, 0x1a, !P1 ;  /* 0x0000001a2400780c */ /* 0x000fe40004fc1670 */
[----:B------:R-:W-:Y:S02]  /*f9f0*/  F2FP.SATFINITE.E4M3.F32.PACK_AB_MERGE_C R195, RZ, R195, RZ ;  /* 0x000000c3ffc3723e */ /* 0x000fe400048070ff */
[----:B------:R-:W-:-:S03]  /*fa00*/  F2FP.SATFINITE.E4M3.F32.PACK_AB_MERGE_C R73, RZ, R194, RZ ;  /* 0x000000c2ff49723e */ /* 0x000fc600048070ff */
[----:B------:R-:W-:Y:S01]  /*fa10*/  @!P0 STG.E.U8 desc[UR14][R108.64+0x39], R195 ;  /* 0x000039c36c008986 */ /* 0x000fe2000c10110e */
[C---:B------:R-:W-:Y:S02]  /*fa20*/  ISETP.LT.OR P0, PT, R36.reuse, 0x21, !P1 ;  /* 0x000000212400780c */ /* 0x040fe40004f01670 */
[----:B------:R-:W-:Y:S01]  /*fa30*/  LOP3.LUT R31, R31, 0xffffffdf, RZ, 0xc0, !PT ;  /* 0xffffffdf1f1f7812 */ /* 0x000fe200078ec0ff */
[----:B------:R1:W-:Y:S01]  /*fa40*/  @!P5 STG.E.U8 desc[UR14][R100.64], R73 ;  /* 0x000000496400d986 */ /* 0x0003e2000c10110e */
[----:B------:R-:W-:Y:S02]  /*fa50*/  ISETP.LT.OR P5, PT, R36, 0x22, !P1 ;  /* 0x000000222400780c */ /* 0x000fe40004fa1670 */
[----:B------:R-:W-:Y:S02]  /*fa60*/  @P6 LOP3.LUT R31, R31, 0x20, RZ, 0xfc, !PT ;  /* 0x000000201f1f6812 */ /* 0x000fe400078efcff */
[----:B------:R-:W-:Y:S02]  /*fa70*/  @!P6 IADD3 R86, P3, P4, R41, R26, R39 ;  /* 0x0000001a2956e210 */ /* 0x000fe40007c7e027 */
[----:B------:R-:W-:-:S02]  /*fa80*/  LOP3.LUT R31, R31, 0xffffffef, RZ, 0xc0, !PT ;  /* 0xffffffef1f1f7812 */ /* 0x000fc400078ec0ff */
[C---:B------:R-:W-:Y:S02]  /*fa90*/  @!P6 IADD3.X R83, R40.reuse, R42, R37, P3, P4 ;  /* 0x0000002a2853e210 */ /* 0x040fe40001fe8425 */
[----:B------:R-:W-:Y:S02]  /*faa0*/  @!P0 IADD3 R82, P3, P4, R41, R26, R39 ;  /* 0x0000001a29528210 */ /* 0x000fe40007c7e027 */
[----:B------:R-:W-:Y:S02]  /*fab0*/  @P0 LOP3.LUT R31, R31, 0x10, RZ, 0xfc, !PT ;  /* 0x000000101f1f0812 */ /* 0x000fe400078efcff */
[----:B0-----:R-:W-:Y:S02]  /*fac0*/  @!P0 IADD3.X R43, R40, R42, R37, P3, P4 ;  /* 0x0000002a282b8210 */ /* 0x001fe40001fe8425 */
[----:B------:R-:W-:Y:S02]  /*fad0*/  LOP3.LUT R31, R31, 0xfffffff7, RZ, 0xc0, !PT ;  /* 0xfffffff71f1f7812 */ /* 0x000fe400078ec0ff */
[----:B------:R-:W-:-:S02]  /*fae0*/  @!P5 IADD3 R66, P3, P4, R41, R26, R39 ;  /* 0x0000001a2942d210 */ /* 0x000fc40007c7e027 */
[----:B------:R-:W-:Y:S02]  /*faf0*/  @P5 LOP3.LUT R31, R31, 0x8, RZ, 0xfc, !PT ;  /* 0x000000081f1f5812 */ /* 0x000fe400078efcff */
[----:B------:R-:W-:Y:S02]  /*fb00*/  @!P5 IADD3.X R67, R40, R42, R37, P3, P4 ;  /* 0x0000002a2843d210 */ /* 0x000fe40001fe8425 */
[----:B------:R-:W-:Y:S02]  /*fb10*/  ISETP.LT.OR P5, PT, R36, 0x29, !P1 ;  /* 0x000000292400780c */ /* 0x000fe40004fa1670 */
[----:B------:R-:W-:Y:S02]  /*fb20*/  LOP3.LUT P0, RZ, R30, 0x10, RZ, 0xc0, !PT ;  /* 0x000000101eff7812 */ /* 0x000fe4000780c0ff */
[----:B------:R-:W-:-:S09]  /*fb30*/  LOP3.LUT P2, RZ, R0, 0x4000, RZ, 0xc0, !PT ;  /* 0x0000400000ff7812 */ /* 0x000fd2000784c0ff */
[----:B------:R-:W-:Y:S02]  /*fb40*/  @!P5 IADD3 R44, P3, P4, R41, R26, R39 ;  /* 0x0000001a292cd210 */ /* 0x000fe40007c7e027 */
[----:B------:R-:W0:Y:S02]  /*fb50*/  @!P0 LDC.64 R28, c[0x0][0x5c0] ;  /* 0x00017000ff1c8b82 */ /* 0x000e240000000a00 */
[----:B------:R-:W-:Y:S02]  /*fb60*/  @!P5 IADD3.X R45, R40, R42, R37, P3, P4 ;  /* 0x0000002a282dd210 */ /* 0x000fe40001fe8425 */
[----:B------:R-:W-:Y:S02]  /*fb70*/  ISETP.LT.OR P4, PT, R36, 0x2a, !P1 ;  /* 0x0000002a2400780c */ /* 0x000fe40004f81670 */
[----:B------:R-:W-:Y:S02]  /*fb80*/  F2FP.SATFINITE.E4M3.F32.PACK_AB_MERGE_C R193, RZ, R193, RZ ;  /* 0x000000c1ffc1723e */ /* 0x000fe400048070ff */
[----:B------:R-:W-:-:S03]  /*fb90*/  LOP3.LUT R0, R0, 0xbfffffff, RZ, 0xc0, !PT ;  /* 0xbfffffff00007812 */ /* 0x000fc600078ec0ff */
[----:B------:R-:W-:Y:S06]  /*fba0*/  @!P2 STG.E.U8 desc[UR14][R96.64+0x1], R193 ;  /* 0x000001c16000a986 */ /* 0x000fec000c10110e */
[----:B------:R-:W-:Y:S02]  /*fbb0*/  @!P4 IADD3 R72, P2, P3, R41, R26, R39 ;  /* 0x0000001a2948c210 */ /* 0x000fe40007b5e027 */
[----:B------:R-:W-:Y:S02]  /*fbc0*/  @P5 LOP3.LUT R0, R0, 0x40000000, RZ, 0xfc, !PT ;  /* 0x4000000000005812 */ /* 0x000fe400078efcff */
[----:B-1----:R-:W-:-:S02]  /*fbd0*/  @!P4 IADD3.X R73, R40, R42, R37, P2, P3 ;  /* 0x0000002a2849c210 */ /* 0x002fc400017e6425 */
[----:B------:R-:W-:Y:S02]  /*fbe0*/  LOP3.LUT P2, RZ, R30, 0x8, RZ, 0xc0, !PT ;  /* 0x000000081eff7812 */ /* 0x000fe4000784c0ff */
[----:B0-----:R-:W-:Y:S02]  /*fbf0*/  @!P0 IADD3 R28, P5, R132, R28, RZ ;  /* 0x0000001c841c8210 */ /* 0x001fe40007fbe0ff */
[----:B------:R-:W-:-:S03]  /*fc00*/  F2FP.SATFINITE.E4M3.F32.PACK_AB_MERGE_C R81, RZ, R192, RZ ;  /* 0x000000c0ff51723e */ /* 0x000fc600048070ff */
[----:B------:R-:W-:-:S05]  /*fc10*/  @!P0 IMAD.X R29, R133, 0x1, R29, P5 ;  /* 0x00000001851d8824 */ /* 0x000fca00028e061d */
[----:B------:R0:W-:Y:S01]  /*fc20*/  @!P0 STG.E.U8 desc[UR14][R28.64], R81 ;  /* 0x000000511c008986 */ /* 0x0001e2000c10110e */
[----:B------:R-:W-:Y:S01]  /*fc30*/  ISETP.LT.OR P3, PT, R36, 0x31, !P1 ;  /* 0x000000312400780c */ /* 0x000fe20004f61670 */
[----:B0-----:R-:W0:Y:S01]  /*fc40*/  @!P2 LDC.64 R28, c[0x0][0x5c0] ;  /* 0x00017000ff1cab82 */ /* 0x001e220000000a00 */
[----:B------:R-:W-:-:S04]  /*fc50*/  LOP3.LUT R0, R0, 0x7fffffff, RZ, 0xc0, !PT ;  /* 0x7fffffff00007812 */ /* 0x000fc800078ec0ff */
[----:B------:R-:W-:-:S07]  /*fc60*/  @P4 LOP3.LUT R0, R0, 0x80000000, RZ, 0xfc, !PT ;  /* 0x8000000000004812 */ /* 0x000fce00078efcff */
[----:B------:R-:W-:-:S04]  /*fc70*/  @!P3 IADD3 R74, P4, P0, R41, R26, R39 ;  /* 0x0000001a294ab210 */ /* 0x000fc8000789e027 */
[----:B------:R-:W-:Y:S02]  /*fc80*/  @!P3 IADD3.X R75, R40, R42, R37, P4, P0 ;  /* 0x0000002a284bb210 */ /* 0x000fe400027e0425 */
[----:B------:R-:W-:Y:S02]  /*fc90*/  F2FP.SATFINITE.E4M3.F32.PACK_AB_MERGE_C R191, RZ, R191, RZ ;  /* 0x000000bfffbf723e */ /* 0x000fe400048070ff */
[----:B0-----:R-:W-:-:S05]  /*fca0*/  @!P2 IADD3 R28, P0, R134, R28, RZ ;  /* 0x0000001c861ca210 */ /* 0x001fca0007f1e0ff */
[----:B------:R-:W-:Y:S01]  /*fcb0*/  @!P2 IMAD.X R29, R135, 0x1, R29, P0 ;  /* 0x00000001871da824 */ /* 0x000fe200000e061d */
[----:B------:R-:W-:Y:S02]  /*fcc0*/  ISETP.LT.OR P0, PT, R36, 0x32, !P1 ;  /* 0x000000322400780c */ /* 0x000fe40004f01670 */
[----:B------:R-:W-:Y:S02]  /*fcd0*/  LOP3.LUT P6, RZ, R30, 0x20, RZ, 0xc0, !PT ;  /* 0x000000201eff7812 */ /* 0x000fe400078cc0ff */
[----:B------:R0:W-:Y:S01]  /*fce0*/  @!P2 STG.E.U8 desc[UR14][R28.64+0x1], R191 ;  /* 0x000001bf1c00a986 */ /* 0x0001e2000c10110e */
[----:B------:R-:W-:Y:S02]  /*fcf0*/  ISETP.LT.OR P2, PT, R36, 0x39, !P1 ;  /* 0x000000392400780c */ /* 0x000fe40004f41670 */
[----:B------:R-:W-:Y:S02]  /*fd00*/  LOP3.LUT P4, RZ, R0, 0x4000000, RZ, 0xc0, !PT ;  /* 0x0400000000ff7812 */ /* 0x000fe4000788c0ff */
[----:B------:R-:W-:-:S02]  /*fd10*/  LOP3.LUT R30, R30, 0xfffffffe, RZ, 0xc0, !PT ;  /* 0xfffffffe1e1e7812 */ /* 0x000fc400078ec0ff */
[----:B------:R-:W-:Y:S02]  /*fd20*/  LOP3.LUT R0, R0, 0xdfffffff, RZ, 0xc0, !PT ;  /* 0xdfffffff00007812 */ /* 0x000fe400078ec0ff */
[----:B------:R-:W-:Y:S02]  /*fd30*/  ISETP.LT.OR P1, PT, R36, 0x3a, !P1 ;  /* 0x0000003a2400780c */ /* 0x000fe40004f21670 */
[----:B------:R-:W-:Y:S01]  /*fd40*/  @P0 LOP3.LUT R30, R30, 0x1, RZ, 0xfc, !PT ;  /* 0x000000011e1e0812 */ /* 0x000fe200078efcff */
[----:B0-----:R-:W0:Y:S01]  /*fd50*/  @!P6 LDC.64 R28, c[0x0][0x5c0] ;  /* 0x00017000ff1ceb82 */ /* 0x001e220000000a00 */
[----:B------:R-:W-:Y:S02]  /*fd60*/  @P3 LOP3.LUT R0, R0, 0x20000000, RZ, 0xfc, !PT ;  /* 0x2000000000003812 */ /* 0x000fe400078efcff */
[----:B------:R-:W-:Y:S02]  /*fd70*/  @!P0 IADD3 R79, P5, P3, R41, R26, R39 ;  /* 0x0000001a294f8210 */ /* 0x000fe40007bbe027 */
[----:B------:R-:W-:-:S02]  /*fd80*/  LOP3.LUT R30, R30, 0xfffffffd, RZ, 0xc0, !PT ;  /* 0xfffffffd1e1e7812 */ /* 0x000fc400078ec0ff */
[----:B------:R-:W-:Y:S02]  /*fd90*/  @!P0 IADD3.X R78, R40, R42, R37, P5, P3 ;  /* 0x0000002a284e8210 */ /* 0x000fe40002fe6425 */
[C---:B------:R-:W-:Y:S02]  /*fda0*/  @!P2 IADD3 R81, P3, P5, R41.reuse, R26, R39 ;  /* 0x0000001a2951a210 */ /* 0x040fe40007d7e027 */
[----:B------:R-:W-:Y:S02]  /*fdb0*/  @P2 LOP3.LUT R30, R30, 0x2, RZ, 0xfc, !PT ;  /* 0x000000021e1e2812 */ /* 0x000fe400078efcff */
[----:B------:R-:W-:Y:S02]  /*fdc0*/  @!P2 IADD3.X R80, R40, R42, R37, P3, P5 ;  /* 0x0000002a2850a210 */ /* 0x000fe40001fea425 */
[----:B------:R-:W-:Y:S02]  /*fdd0*/  @!P1 IADD3 R41, P3, P5, R41, R26, R39 ;  /* 0x0000001a29299210 */ /* 0x000fe40007d7e027 */
[----:B------:R-:W-:-:S02]  /*fde0*/  LOP3.LUT R30, R30, 0xfffffffb, RZ, 0xc0, !PT ;  /* 0xfffffffb1e1e7812 */ /* 0x000fc400078ec0ff */
[----:B------:R-:W-:Y:S02]  /*fdf0*/  @!P1 IADD3.X R40, R40, R42, R37, P3, P5 ;  /* 0x0000002a28289210 */ /* 0x000fe40001fea425 */
[----:B------:R-:W-:Y:S02]  /*fe00*/  @P1 LOP3.LUT R30, R30, 0x4, RZ, 0xfc, !PT ;  /* 0x000000041e1e1812 */ /* 0x000fe400078efcff */
[----:B------:R-:W-:Y:S02]  /*fe10*/  LOP3.LUT P1, RZ, R0, 0x8000000, RZ, 0xc0, !PT ;  /* 0x0800000000ff7812 */ /* 0x000fe4000782c0ff */
[----:B------:R-:W-:Y:S02]  /*fe20*/  F2FP.SATFINITE.E4M3.F32.PACK_AB_MERGE_C R97, RZ, R190, RZ ;  /* 0x000000beff61723e */ /* 0x000fe400048070ff */
[----:B------:R-:W-:Y:S02]  /*fe30*/  LOP3.LUT P2, RZ, R31, 0x1000000, RZ, 0xc0, !PT ;  /* 0x010000001fff7812 */ /* 0x000fe4000784c0ff */
[----:B------:R-:W-:-:S07]  /*fe40*/  F2FP.SATFINITE.E4M3.F32.PACK_AB_MERGE_C R189, RZ, R189, RZ ;  /* 0x000000bdffbd723e */ /* 0x000fce00048070ff */
[----:B------:R-:W-:Y:S01]  /*fe50*/  @!P1 STG.E.U8 desc[UR14][R110.64+0x8], R97 ;  /* 0x000008616e009986 */ /* 0x000fe2000c10110e */
[----:B0-----:R-:W-:Y:S02]  /*fe60*/  @!P6 IADD3 R28, P1, R216, R28, RZ ;  /* 0x0000001cd81ce210 */ /* 0x001fe40007f3e0ff */
[----:B------:R-:W-:-:S03]  /*fe70*/  F2FP.SATFINITE.E4M3.F32.PACK_AB_MERGE_C R99, RZ, R188, RZ ;  /* 0x000000bcff63723e */ /* 0x000fc600048070ff */
[----:B------:R-:W-:Y:S01]  /*fe80*/  @!P6 IMAD.X R29, R217, 0x1, R29, P1 ;  /* 0x00000001d91de824 */ /* 0x000fe200008e061d */
[----:B------:R-:W-:Y:S04]  /*fe90*/  @!P4 STG.E.U8 desc[UR14][R106.64+0x9], R189 ;  /* 0x000009bd6a00c986 */ /* 0x000fe8000c10110e */
[----:B------:R0:W-:Y:S02]  /*fea0*/  @!P6 STG.E.U8 desc[UR14][R28.64+0x8], R99 ;  /* 0x000008631c00e986 */ /* 0x0001e4000c10110e */
[----:B0-----:R-:W0:Y:S01]  /*feb0*/  @!P2 LDC.64 R28, c[0x0][0x5c0] ;  /* 0x00017000ff1cab82 */ /* 0x001e220000000a00 */
[----:B------:R-:W-:Y:S02]  /*fec0*/  LOP3.LUT P5, RZ, R31, 0x800000, RZ, 0xc0, !PT ;  /* 0x008000001fff7812 */ /* 0x000fe400078ac0ff */
[----:B------:R-:W-:-:S02]  /*fed0*/  F2FP.SATFINITE.E4M3.F32.PACK_AB_MERGE_C R187, RZ, R187, RZ ;  /* 0x000000bbffbb723e */ /* 0x000fc400048070ff */
[----:B0-----:R-:W-:-:S05]  /*fee0*/  @!P2 IADD3 R28, P6, R146, R28, RZ ;  /* 0x0000001c921ca210 */ /* 0x001fca0007fde0ff */
[----:B------:R-:W-:-:S05]  /*fef0*/  @!P2 IMAD.X R29, R214, 0x1, R29, P6 ;  /* 0x00000001d61da824 */ /* 0x000fca00030e061d */
[----:B------:R0:W-:Y:S02]  /*ff00*/  @!P2 STG.E.U8 desc[UR14][R28.64+0x9], R187 ;  /* 0x000009bb1c00a986 */ /* 0x0001e4000c10110e */
[----:B0-----:R-:W0:Y:S01]  /*ff10*/  @!P5 LDC.64 R28, c[0x0][0x5c0] ;  /* 0x00017000ff1cdb82 */ /* 0x001e220000000a00 */
[C---:B------:R-:W-:Y:S02]  /*ff20*/  LOP3.LUT P1, RZ, R0.reuse, 0x400000, RZ, 0xc0, !PT ;  /* 0x0040000000ff7812 */ /* 0x040fe4000782c0ff */
[C---:B------:R-:W-:Y:S02]  /*ff30*/  LOP3.LUT P0, RZ, R0.reuse, 0x2000000, RZ, 0xc0, !PT ;  /* 0x0200000000ff7812 */ /* 0x040fe4000780c0ff */
[----:B------:R-:W-:Y:S02]  /*ff40*/  LOP3.LUT P3, RZ, R0, 0x1000000, RZ, 0xc0, !PT ;  /* 0x0100000000ff7812 */ /* 0x000fe4000786c0ff */
[----:B------:R-:W-:Y:S02]  /*ff50*/  P2R R96, PR, RZ, 0x2 ;  /* 0x00000002ff607803 */ /* 0x000fe40000000000 */
[----:B------:R-:W-:-:S02]  /*ff60*/  LOP3.LUT P1, RZ, R31, 0x400000, RZ, 0xc0, !PT ;  /* 0x004000001fff7812 */ /* 0x000fc4000782c0ff */
[----:B------:R-:W-:Y:S02]  /*ff70*/  F2FP.SATFINITE.E4M3.F32.PACK_AB_MERGE_C R97, RZ, R186, RZ ;  /* 0x000000baff61723e */ /* 0x000fe400048070ff */
[----:B------:R-:W-:Y:S02]  /*ff80*/  F2FP.SATFINITE.E4M3.F32.PACK_AB_MERGE_C R185, RZ, R185, RZ ;  /* 0x000000b9ffb9723e */ /* 0x000fe400048070ff */
[----:B------:R-:W-:Y:S01]  /*ff90*/  F2FP.SATFINITE.E4M3.F32.PACK_AB_MERGE_C R99, RZ, R184, RZ ;  /* 0x000000b8ff63723e */ /* 0x000fe200048070ff */
[----:B------:R-:W-:Y:S01]  /*ffa0*/  @!P0 STG.E.U8 desc[UR14][R118.64+0x10], R97 ;  /* 0x0000106176008986 */ /* 0x000fe2000c10110e */
[----:B0-----:R-:W-:-:S03]  /*ffb0*/  @!P5 IADD3 R28, P6, R138, R28, RZ ;  /* 0x0000001c8a1cd210 */ /* 0x001fc60007fde0ff */
[----:B------:R-:W-:Y:S02]  /*ffc0*/  @!P3 STG.E.U8 desc[UR14][R114.64+0x11], R185 ;  /* 0x000011b97200b986 */ /* 0x000fe4000c10110e */
[----:B------:R-:W-:-:S05]  /*ffd0*/  @!P5 IMAD.X R29, R150, 0x1, R29, P6 ;  /* 0x00000001961dd824 */ /* 0x000fca00030e061d */
[----:B------:R0:W-:Y:S02]  /*ffe0*/  @!P5 STG.E.U8 desc[UR14][R28.64+0x10], R99 ;  /* 0x000010631c00d986 */ /* 0x0001e4000c10110e */
[----:B0-----:R-:W0:Y:S01]  /*fff0*/  @!P1 LDC.64 R28, c[0x0][0x5c0] ;  /* 0x00017000ff1c9b82 */ /* 0x001e220000000a00 */
[----:B------:R-:W-:Y:S02]  /*10000*/  LOP3.LUT P4, RZ, R31, 0x200000, RZ, 0xc0, !PT ;  /* 0x002000001fff7812 */ /* 0x000fe4000788c0ff */
[----:B------:R-:W-:Y:S02]  /*10010*/  F2FP.SATFINITE.E4M3.F32.PACK_AB_MERGE_C R183, RZ, R183, RZ ;  /* 0x000000b7ffb7723e */ /* 0x000fe400048070ff */
[----:B0-----:R-:W-:-:S05]  /*10020*/  @!P1 IADD3 R28, P6, R145, R28, RZ ;  /* 0x0000001c911c9210 */ /* 0x001fca0007fde0ff */
[----:B------:R-:W-:-:S05]  /*10030*/  @!P1 IMAD.X R29, R212, 0x1, R29, P6 ;  /* 0x00000001d41d9824 */ /* 0x000fca00030e061d */
[----:B------:R0:W-:Y:S01]  /*10040*/  @!P1 STG.E.U8 desc[UR14][R28.64+0x11], R183 ;  /* 0x000011b71c009986 */ /* 0x0001e2000c10110e */
[----:B------:R-:W-:Y:S01]  /*10050*/  LOP3.LUT P6, RZ, R0, 0x800000, RZ, 0xc0, !PT ;  /* 0x0080000000ff7812 */ /* 0x000fe200078cc0ff */
[----:B0-----:R-:W0:Y:S01]  /*10060*/  @!P4 LDC.64 R28, c[0x0][0x5c0] ;  /* 0x00017000ff1ccb82 */ /* 0x001e220000000a00 */
[----:B------:R-:W-:Y:S02]  /*10070*/  F2FP.SATFINITE.E4M3.F32.PACK_AB_MERGE_C R97, RZ, R182, RZ ;  /* 0x000000b6ff61723e */ /* 0x000fe400048070ff */
[----:B------:R-:W-:Y:S02]  /*10080*/  ISETP.NE.AND P1, PT, R96, RZ, PT ;  /* 0x000000ff6000720c */ /* 0x000fe40003f25270 */
[----:B------:R-:W-:-:S07]  /*10090*/  LOP3.LUT P2, RZ, R31, 0x100000, RZ, 0xc0, !PT ;  /* 0x001000001fff7812 */ /* 0x000fce000784c0ff */
[----:B------:R-:W-:Y:S01]  /*100a0*/  @!P6 STG.E.U8 desc[UR14][R126.64+0x18], R97 ;  /* 0x000018617e00e986 */ /* 0x000fe2000c10110e */
[----:B------:R-:W-:Y:S02]  /*100b0*/  F2FP.SATFINITE.E4M3.F32.PACK_AB_MERGE_C R181, RZ, R181, RZ ;  /* 0x000000b5ffb5723e */ /* 0x000fe400048070ff */
[----:B------:R-:W-:Y:S02]  /*100c0*/  F2FP.SATFINITE.E4M3.F32.PACK_AB_MERGE_C R99, RZ, R180, RZ ;  /* 0x000000b4ff63723e */ /* 0x000fe400048070ff */
[----:B0-----:R-:W-:Y:S01]  /*100d0*/  @!P4 IADD3 R28, P6, R213, R28, RZ ;  /* 0x0000001cd51cc210 */ /* 0x001fe20007fde0ff */
[----:B------:R-:W-:Y:S04]  /*100e0*/  @!P1 STG.E.U8 desc[UR14][R122.64+0x19], R181 ;  /* 0x000019b57a009986 */ /* 0x000fe8000c10110e */
[----:B------:R-:W-:-:S05]  /*100f0*/  @!P4 IMAD.X R29, R215, 0x1, R29, P6 ;  /* 0x00000001d71dc824 */ /* 0x000fca00030e061d */
[----:B------:R0:W-:Y:S02]  /*10100*/  @!P4 STG.E.U8 desc[UR14][R28.64+0x18], R99 ;  /* 0x000018631c00c986 */ /* 0x0001e4000c10110e */
[----:B0-----:R-:W0:Y:S01]  /*10110*/  @!P2 LDC.64 R28, c[0x0][0x5c0] ;  /* 0x00017000ff1cab82 */ /* 0x001e220000000a00 */
[----:B------:R-:W-:Y:S02]  /*10120*/  LOP3.LUT P5, RZ, R31, 0x80000, RZ, 0xc0, !PT ;  /* 0x000800001fff7812 */ /* 0x000fe400078ac0ff */
[----:B------:R-:W-:Y:S02]  /*10130*/  F2FP.SATFINITE.E4M3.F32.PACK_AB_MERGE_C R179, RZ, R179, RZ ;  /* 0x000000b3ffb3723e */ /* 0x000fe400048070ff */
        /* <DEDUP_REMOVED lines=95> */
[----:B------:R-:W-:-:S04]  /*10730*/  LOP3.LUT P2, RZ, R0, 0x80, RZ, 0xc0, !PT ;  /* 0x0000008000ff7812 */ /* 0x000fc8000784c0ff */
[----:B------:R-:W-:Y:S02]  /*10740*/  P2R R84, PR, RZ, 0x4 ;  /* 0x00000004ff547803 */ /* 0x000fe40000000000 */
[----:B------:R-:W-:Y:S02]  /*10750*/  LOP3.LUT P2, RZ, R31, 0x100, RZ, 0xc0, !PT ;  /* 0x000001001fff7812 */ /* 0x000fe4000784c0ff */
[----:B------:R-:W-:-:S03]  /*10760*/  F2FP.SATFINITE.E4M3.F32.PACK_AB_MERGE_C R159, RZ, R159, RZ ;  /* 0x0000009fff9f723e */ /* 0x000fc600048070ff */
[----:B------:R-:W1:Y:S01]  /*10770*/  @!P5 LDC.64 R76, c[0x0][0x5c0] ;  /* 0x00017000ff4cdb82 */ /* 0x000e620000000a00 */
[----:B0-----:R-:W-:-:S05]  /*10780*/  @!P4 IADD3 R28, P6, R147, R28, RZ ;  /* 0x0000001c931cc210 */ /* 0x001fca0007fde0ff */
[----:B------:R-:W-:Y:S01]  /*10790*/  @!P4 IMAD.X R29, R201, 0x1, R29, P6 ;  /* 0x00000001c91dc824 */ /* 0x000fe200030e061d */
[C---:B------:R-:W-:Y:S02]  /*107a0*/  LOP3.LUT P6, RZ, R31.reuse, 0x400, RZ, 0xc0, !PT ;  /* 0x000004001fff7812 */ /* 0x040fe400078cc0ff */
[----:B------:R-:W-:Y:S02]  /*107b0*/  ISETP.NE.AND P4, PT, R88, RZ, PT ;  /* 0x000000ff5800720c */ /* 0x000fe40003f85270 */
[----:B------:R-:W-:-:S09]  /*107c0*/  LOP3.LUT P3, RZ, R31, 0x80, RZ, 0xc0, !PT ;  /* 0x000000801fff7812 */ /* 0x000fd2000786c0ff */
[----:B------:R0:W-:Y:S02]  /*107d0*/  @!P6 STG.E.U8 desc[UR14][R28.64+0x1], R159 ;  /* 0x0000019f1c00e986 */ /* 0x0001e4000c10110e */
[----:B0-----:R-:W0:Y:S01]  /*107e0*/  @!P2 LDC.64 R28, c[0x0][0x5c0] ;  /* 0x00017000ff1cab82 */ /* 0x001e220000000a00 */
[----:B------:R-:W-:Y:S02]  /*107f0*/  F2FP.SATFINITE.E4M3.F32.PACK_AB_MERGE_C R85, RZ, R158, RZ ;  /* 0x0000009eff55723e */ /* 0x000fe400048070ff */
[----:B-1----:R-:W-:-:S03]  /*10800*/  @!P5 IADD3 R76, P6, R140, R76, RZ ;  /* 0x0000004c8c4cd210 */ /* 0x002fc60007fde0ff */
[----:B------:R1:W-:Y:S02]  /*10810*/  @!P4 STG.E.U8 desc[UR14][R70.64+0x8], R85 ;  /* 0x000008554600c986 */ /* 0x0003e4000c10110e */
[----:B------:R-:W-:Y:S01]  /*10820*/  @!P5 IMAD.X R77, R139, 0x1, R77, P6 ;  /* 0x000000018b4dd824 */ /* 0x000fe200030e064d */
[----:B------:R-:W-:Y:S01]  /*10830*/  LOP3.LUT P1, RZ, R0, 0x100, RZ, 0xc0, !PT ;  /* 0x0000010000ff7812 */ /* 0x000fe2000782c0ff */
[----:B-1----:R-:W1:Y:S01]  /*10840*/  @!P3 LDC.64 R70, c[0x0][0x5c0] ;  /* 0x00017000ff46bb82 */ /* 0x002e620000000a00 */
[----:B0-----:R-:W-:-:S05]  /*10850*/  @!P2 IADD3 R28, P6, R103, R28, RZ ;  /* 0x0000001c671ca210 */ /* 0x001fca0007fde0ff */
[----:B------:R-:W-:Y:S01]  /*10860*/  @!P2 IMAD.X R29, R102, 0x1, R29, P6 ;  /* 0x00000001661da824 */ /* 0x000fe200030e061d */
[C---:B------:R-:W-:Y:S02]  /*10870*/  LOP3.LUT P6, RZ, R31.reuse, 0x100, RZ, 0xc0, !PT ;  /* 0x000001001fff7812 */ /* 0x040fe400078cc0ff */
[----:B------:R-:W-:Y:S02]  /*10880*/  F2FP.SATFINITE.E4M3.F32.PACK_AB_MERGE_C R157, RZ, R157, RZ ;  /* 0x0000009dff9d723e */ /* 0x000fe400048070ff */
[----:B------:R-:W-:Y:S02]  /*10890*/  LOP3.LUT P4, RZ, R31, 0x4, RZ, 0xc0, !PT ;  /* 0x000000041fff7812 */ /* 0x000fe4000788c0ff */
[----:B------:R-:W-:Y:S02]  /*108a0*/  F2FP.SATFINITE.E4M3.F32.PACK_AB_MERGE_C R89, RZ, R156, RZ ;  /* 0x0000009cff59723e */ /* 0x000fe400048070ff */
[----:B------:R-:W-:Y:S01]  /*108b0*/  F2FP.SATFINITE.E4M3.F32.PACK_AB_MERGE_C R155, RZ, R155, RZ ;  /* 0x0000009bff9b723e */ /* 0x000fe200048070ff */
[----:B------:R0:W-:Y:S04]  /*108c0*/  @!P1 STG.E.U8 desc[UR14][R68.64+0x9], R157 ;  /* 0x0000099d44009986 */ /* 0x0001e8000c10110e */
[----:B------:R-:W-:Y:S04]  /*108d0*/  @!P5 STG.E.U8 desc[UR14][R76.64+0x8], R89 ;  /* 0x000008594c00d986 */ /* 0x000fe8000c10110e */
[----:B------:R3:W-:Y:S01]  /*108e0*/  @!P6 STG.E.U8 desc[UR14][R28.64+0x9], R155 ;  /* 0x0000099b1c00e986 */ /* 0x0007e2000c10110e */
[----:B-1----:R-:W-:-:S05]  /*108f0*/  @!P3 IADD3 R98, P6, R98, R70, RZ ;  /* 0x000000466262b210 */ /* 0x002fca0007fde0ff */
[----:B------:R-:W-:Y:S02]  /*10900*/  @!P3 IMAD.X R99, R95, 0x1, R71, P6 ;  /* 0x000000015f63b824 */ /* 0x000fe400030e0647 */
[----:B------:R-:W1:Y:S01]  /*10910*/  @!P4 LDC.64 R70, c[0x0][0x5c0] ;  /* 0x00017000ff46cb82 */ /* 0x000e620000000a00 */
[----:B------:R-:W-:Y:S02]  /*10920*/  ISETP.NE.AND P2, PT, R84, RZ, PT ;  /* 0x000000ff5400720c */ /* 0x000fe40003f45270 */
[----:B------:R-:W-:Y:S02]  /*10930*/  LOP3.LUT P0, RZ, R0, 0x20, RZ, 0xc0, !PT ;  /* 0x0000002000ff7812 */ /* 0x000fe4000780c0ff */
[----:B------:R-:W-:Y:S02]  /*10940*/  LOP3.LUT P1, RZ, R31, 0x40, RZ, 0xc0, !PT ;  /* 0x000000401fff7812 */ /* 0x000fe4000782c0ff */
[----:B0-----:R-:W-:Y:S02]  /*10950*/  F2FP.SATFINITE.E4M3.F32.PACK_AB_MERGE_C R69, RZ, R154, RZ ;  /* 0x0000009aff45723e */ /* 0x001fe400048070ff */
[----:B------:R-:W-:-:S02]  /*10960*/  F2FP.SATFINITE.E4M3.F32.PACK_AB_MERGE_C R153, RZ, R153, RZ ;  /* 0x00000099ff99723e */ /* 0x000fc400048070ff */
[----:B---3--:R-:W-:-:S03]  /*10970*/  F2FP.SATFINITE.E4M3.F32.PACK_AB_MERGE_C R29, RZ, R152, RZ ;  /* 0x00000098ff1d723e */ /* 0x008fc600048070ff */
[----:B------:R-:W-:Y:S04]  /*10980*/  @!P2 STG.E.U8 desc[UR14][R64.64+0x10], R69 ;  /* 0x000010454000a986 */ /* 0x000fe8000c10110e */
[----:B------:R-:W-:Y:S04]  /*10990*/  @!P0 STG.E.U8 desc[UR14][R62.64+0x11], R153 ;  /* 0x000011993e008986 */ /* 0x000fe8000c10110e */
[----:B------:R0:W-:Y:S01]  /*109a0*/  @!P3 STG.E.U8 desc[UR14][R98.64+0x10], R29 ;  /* 0x0000101d6200b986 */ /* 0x0001e2000c10110e */
[----:B-1----:R-:W-:Y:S01]  /*109b0*/  @!P4 IADD3 R94, P6, R94, R70, RZ ;  /* 0x000000465e5ec210 */ /* 0x002fe20007fde0ff */
[----:B0-----:R-:W0:Y:S04]  /*109c0*/  @!P1 LDC.64 R28, c[0x0][0x5c0] ;  /* 0x00017000ff1c9b82 */ /* 0x001e280000000a00 */
[----:B------:R-:W-:Y:S01]  /*109d0*/  @!P4 IMAD.X R95, R91, 0x1, R71, P6 ;  /* 0x000000015b5fc824 */ /* 0x000fe200030e0647 */
[----:B------:R-:W-:-:S02]  /*109e0*/  LOP3.LUT P6, RZ, R0, 0x10, RZ, 0xc0, !PT ;  /* 0x0000001000ff7812 */ /* 0x000fc400078cc0ff */
[----:B------:R-:W-:Y:S02]  /*109f0*/  LOP3.LUT P2, RZ, R31, 0x20, RZ, 0xc0, !PT ;  /* 0x000000201fff7812 */ /* 0x000fe4000784c0ff */
[----:B------:R-:W-:Y:S02]  /*10a00*/  F2FP.SATFINITE.E4M3.F32.PACK_AB_MERGE_C R23, RZ, R23, RZ ;  /* 0x00000017ff17723e */ /* 0x000fe400048070ff */
[----:B------:R-:W-:-:S03]  /*10a10*/  F2FP.SATFINITE.E4M3.F32.PACK_AB_MERGE_C R63, RZ, R22, RZ ;  /* 0x00000016ff3f723e */ /* 0x000fc600048070ff */
[----:B------:R1:W-:Y:S04]  /*10a20*/  @!P4 STG.E.U8 desc[UR14][R94.64+0x11], R23 ;  /* 0x000011175e00c986 */ /* 0x0003e8000c10110e */
[----:B------:R-:W-:Y:S01]  /*10a30*/  @!P6 STG.E.U8 desc[UR14][R60.64+0x18], R63 ;  /* 0x0000183f3c00e986 */ /* 0x000fe2000c10110e */
[----:B0-----:R-:W-:-:S05]  /*10a40*/  @!P1 IADD3 R90, P6, R90, R28, RZ ;  /* 0x0000001c5a5a9210 */ /* 0x001fca0007fde0ff */
[----:B------:R-:W-:Y:S02]  /*10a50*/  @!P1 IMAD.X R91, R87, 0x1, R29, P6 ;  /* 0x00000001575b9824 */ /* 0x000fe400030e061d */
[----:B------:R-:W0:Y:S01]  /*10a60*/  @!P2 LDC.64 R28, c[0x0][0x5c0] ;  /* 0x00017000ff1cab82 */ /* 0x000e220000000a00 */
[----:B------:R-:W-:Y:S01]  /*10a70*/  LOP3.LUT P5, RZ, R0, 0x4, RZ, 0xc0, !PT ;  /* 0x0000000400ff7812 */ /* 0x000fe200078ac0ff */
[----:B------:R-:W-:Y:S01]  /*10a80*/  FMUL R21, R21, UR20 ;  /* 0x0000001415157c20 */ /* 0x000fe20008400000 */
[----:B------:R-:W-:Y:S01]  /*10a90*/  LOP3.LUT P0, RZ, R31, 0x10, RZ, 0xc0, !PT ;  /* 0x000000101fff7812 */ /* 0x000fe2000780c0ff */
[----:B------:R-:W-:-:S03]  /*10aa0*/  FMUL R20, R20, UR20 ;  /* 0x0000001414147c20 */ /* 0x000fc60008400000 */
[----:B------:R-:W-:Y:S02]  /*10ab0*/  F2FP.SATFINITE.E4M3.F32.PACK_AB_MERGE_C R21, RZ, R21, RZ ;  /* 0x00000015ff15723e */ /* 0x000fe400048070ff */
[----:B-1----:R-:W-:-:S05]  /*10ac0*/  F2FP.SATFINITE.E4M3.F32.PACK_AB_MERGE_C R23, RZ, R20, RZ ;  /* 0x00000014ff17723e */ /* 0x002fca00048070ff */
[----:B------:R-:W-:Y:S04]  /*10ad0*/  @!P5 STG.E.U8 desc[UR14][R58.64+0x19], R21 ;  /* 0x000019153a00d986 */ /* 0x000fe8000c10110e */
[----:B------:R1:W-:Y:S01]  /*10ae0*/  @!P1 STG.E.U8 desc[UR14][R90.64+0x18], R23 ;  /* 0x000018175a009986 */ /* 0x0003e2000c10110e */
[----:B0-----:R-:W-:Y:S01]  /*10af0*/  @!P2 IADD3 R86, P6, R86, R28, RZ ;  /* 0x0000001c5656a210 */ /* 0x001fe20007fde0ff */
[----:B-1----:R-:W0:Y:S04]  /*10b00*/  @!P0 LDC.64 R22, c[0x0][0x5c0] ;  /* 0x00017000ff168b82 */ /* 0x002e280000000a00 */
[----:B------:R-:W-:Y:S01]  /*10b10*/  @!P2 IMAD.X R87, R83, 0x1, R29, P6 ;  /* 0x000000015357a824 */ /* 0x000fe200030e061d */
[----:B------:R-:W-:Y:S01]  /*10b20*/  LOP3.LUT P6, RZ, R0, 0x2, RZ, 0xc0, !PT ;  /* 0x0000000200ff7812 */ /* 0x000fe200078cc0ff */
[----:B------:R-:W-:Y:S01]  /*10b30*/  FMUL R19, R19, UR20 ;  /* 0x0000001413137c20 */ /* 0x000fe20008400000 */
[----:B------:R-:W-:Y:S01]  /*10b40*/  FMUL R18, R18, UR20 ;  /* 0x0000001412127c20 */ /* 0x000fe20008400000 */
[----:B------:R-:W-:-:S03]  /*10b50*/  LOP3.LUT P4, RZ, R31, 0x8, RZ, 0xc0, !PT ;  /* 0x000000081fff7812 */ /* 0x000fc6000788c0ff */
        /* <DEDUP_REMOVED lines=10> */
[----:B------:R-:W-:Y:S01]  /*10c00*/  FMUL R16, R16, UR20 ;  /* 0x0000001410107c20 */ /* 0x000fe20008400000 */
[----:B------:R-:W-:Y:S01]  /*10c10*/  FMUL R15, R15, UR20 ;  /* 0x000000140f0f7c20 */ /* 0x000fe20008400000 */
[----:B------:R-:W-:Y:S01]  /*10c20*/  FMUL R14, R14, UR20 ;  /* 0x000000140e0e7c20 */ /* 0x000fe20008400000 */
[----:B------:R-:W-:Y:S02]  /*10c30*/  F2FP.SATFINITE.E4M3.F32.PACK_AB_MERGE_C R17, RZ, R17, RZ ;  /* 0x00000011ff11723e */ /* 0x000fe400048070ff */
[----:B-1----:R-:W-:-:S02]  /*10c40*/  F2FP.SATFINITE.E4M3.F32.PACK_AB_MERGE_C R19, RZ, R16, RZ ;  /* 0x00000010ff13723e */ /* 0x002fc400048070ff */
[----:B------:R-:W-:-:S03]  /*10c50*/  F2FP.SATFINITE.E4M3.F32.PACK_AB_MERGE_C R15, RZ, R15, RZ ;  /* 0x0000000fff0f723e */ /* 0x000fc600048070ff */
[----:B------:R1:W-:Y:S01]  /*10c60*/  @!P3 STG.E.U8 desc[UR14][R54.64+0x21], R17 ;  /* 0x000021113600b986 */ /* 0x0003e2000c10110e */
[----:B0-----:R-:W-:Y:S02]  /*10c70*/  @!P4 IADD3 R66, P6, R66, R22, RZ ;  /* 0x000000164242c210 */ /* 0x001fe40007fde0ff */
[----:B-1----:R-:W-:-:S03]  /*10c80*/  F2FP.SATFINITE.E4M3.F32.PACK_AB_MERGE_C R17, RZ, R14, RZ ;  /* 0x0000000eff11723e */ /* 0x002fc600048070ff */
[----:B------:R-:W-:Y:S01]  /*10c90*/  @!P4 IMAD.X R67, R67, 0x1, R23, P6 ;  /* 0x000000014343c824 */ /* 0x000fe200030e0617 */
[----:B------:R0:W-:Y:S04]  /*10ca0*/  @!P0 STG.E.U8 desc[UR14][R82.64+0x20], R19 ;  /* 0x0000201352008986 */ /* 0x0001e8000c10110e */
[----:B------:R1:W-:Y:S04]  /*10cb0*/  @!P4 STG.E.U8 desc[UR14][R66.64+0x21], R15 ;  /* 0x0000210f4200c986 */ /* 0x0003e8000c10110e */
[----:B------:R-:W-:Y:S01]  /*10cc0*/  @!P5 STG.E.U8 desc[UR14][R52.64+0x28], R17 ;  /* 0x000028113400d986 */ /* 0x000fe2000c10110e */
[----:B------:R-:W-:-:S02]  /*10cd0*/  LOP3.LUT P5, RZ, R0, 0x40000000, RZ, 0xc0, !PT ;  /* 0x4000000000ff7812 */ /* 0x000fc400078ac0ff */
[----:B------:R-:W-:-:S11]  /*10ce0*/  LOP3.LUT P6, RZ, R31, 0x20000000, RZ, 0xc0, !PT ;  /* 0x200000001fff7812 */ /* 0x000fd600078cc0ff */
[----:B0-----:R-:W0:Y:S01]  /*10cf0*/  @!P5 LDC.64 R18, c[0x0][0x5c0] ;  /* 0x00017000ff12db82 */ /* 0x001e220000000a00 */
[----:B------:R-:W-:Y:S01]  /*10d00*/  FMUL R13, R13, UR20 ;  /* 0x000000140d0d7c20 */ /* 0x000fe20008400000 */
[----:B------:R-:W-:-:S04]  /*10d10*/  LOP3.LUT P4, RZ, R0, 0x80000000, RZ, 0xc0, !PT ;  /* 0x8000000000ff7812 */ /* 0x000fc8000788c0ff */
[----:B------:R-:W-:-:S05]  /*10d20*/  F2FP.SATFINITE.E4M3.F32.PACK_AB_MERGE_C R13, RZ, R13, RZ ;  /* 0x0000000dff0d723e */ /* 0x000fca00048070ff */
[----:B------:R3:W-:Y:S01]  /*10d30*/  @!P6 STG.E.U8 desc[UR14][R50.64+0x29], R13 ;  /* 0x0000290d3200e986 */ /* 0x0007e2000c10110e */
[----:B0-----:R-:W-:-:S05]  /*10d40*/  @!P5 IADD3 R44, P6, R44, R18, RZ ;  /* 0x000000122c2cd210 */ /* 0x001fca0007fde0ff */
[----:B------:R-:W-:Y:S02]  /*10d50*/  @!P5 IMAD.X R45, R45, 0x1, R19, P6 ;  /* 0x000000012d2dd824 */ /* 0x000fe400030e0613 */
[----:B------:R-:W0:Y:S01]  /*10d60*/  @!P4 LDC.64 R18, c[0x0][0x5c0] ;  /* 0x00017000ff12cb82 */ /* 0x000e220000000a00 */
[----:B------:R-:W-:Y:S01]  /*10d70*/  FMUL R12, R12, UR20 ;  /* 0x000000140c0c7c20 */ /* 0x000fe20008400000 */
[----:B------:R-:W-:-:S04]  /*10d80*/  LOP3.LUT P3, RZ, R31, 0x10000000, RZ, 0xc0, !PT ;  /* 0x100000001fff7812 */ /* 0x000fc8000786c0ff */
[----:B-1----:R-:W-:Y:S01]  /*10d90*/  F2FP.SATFINITE.E4M3.F32.PACK_AB_MERGE_C R15, RZ, R12, RZ ;  /* 0x0000000cff0f723e */ /* 0x002fe200048070ff */
[----:B------:R-:W-:Y:S01]  /*10da0*/  FMUL R11, R11, UR20 ;  /* 0x000000140b0b7c20 */ /* 0x000fe20008400000 */
[----:B------:R-:W-:-:S03]  /*10db0*/  FMUL R10, R10, UR20 ;  /* 0x000000140a0a7c20 */ /* 0x000fc60008400000 */
[----:B------:R1:W-:Y:S01]  /*10dc0*/  @!P5 STG.E.U8 desc[UR14][R44.64+0x28], R15 ;  /* 0x0000280f2c00d986 */ /* 0x0003e2000c10110e */
[----:B------:R-:W-:Y:S02]  /*10dd0*/  F2FP.SATFINITE.E4M3.F32.PACK_AB_MERGE_C R11, RZ, R11, RZ ;  /* 0x0000000bff0b723e */ /* 0x000fe400048070ff */
[----:B---3--:R-:W-:Y:S02]  /*10de0*/  F2FP.SATFINITE.E4M3.F32.PACK_AB_MERGE_C R13, RZ, R10, RZ ;  /* 0x0000000aff0d723e */ /* 0x008fe400048070ff */
[----:B0-----:R-:W-:-:S05]  /*10df0*/  @!P4 IADD3 R72, P5, R72, R18, RZ ;  /* 0x000000124848c210 */ /* 0x001fca0007fbe0ff */
[----:B------:R-:W-:-:S05]  /*10e00*/  @!P4 IMAD.X R73, R73, 0x1, R19, P5 ;  /* 0x000000014949c824 */ /* 0x000fca00028e0613 */
[----:B------:R0:W-:Y:S04]  /*10e10*/  @!P4 STG.E.U8 desc[UR14][R72.64+0x29], R11 ;  /* 0x0000290b4800c986 */ /* 0x0001e8000c10110e */
[----:B------:R-:W-:Y:S01]  /*10e20*/  @!P3 STG.E.U8 desc[UR14][R48.64+0x30], R13 ;  /* 0x0000300d3000b986 */ /* 0x000fe2000c10110e */
[----:B------:R-:W-:Y:S02]  /*10e30*/  LOP3.LUT P3, RZ, R0, 0x20000000, RZ, 0xc0, !PT ;  /* 0x2000000000ff7812 */ /* 0x000fe4000786c0ff */
[----:B------:R-:W-:-:S11]  /*10e40*/  LOP3.LUT P4, RZ, R31, 0x8000000, RZ, 0xc0, !PT ;  /* 0x080000001fff7812 */ /* 0x000fd6000788c0ff */
[----:B------:R-:W3:Y:S01]  /*10e50*/  @!P3 LDC.64 R16, c[0x0][0x5c0] ;  /* 0x00017000ff10bb82 */ /* 0x000ee20000000a00 */
[----:B------:R-:W-:Y:S01]  /*10e60*/  FMUL R9, R9, UR20 ;  /* 0x0000001409097c20 */ /* 0x000fe20008400000 */
[----:B------:R-:W-:-:S04]  /*10e70*/  LOP3.LUT P0, RZ, R30, 0x1, RZ, 0xc0, !PT ;  /* 0x000000011eff7812 */ /* 0x000fc8000780c0ff */
[----:B-1----:R-:W-:-:S05]  /*10e80*/  F2FP.SATFINITE.E4M3.F32.PACK_AB_MERGE_C R15, RZ, R9, RZ ;  /* 0x00000009ff0f723e */ /* 0x002fca00048070ff */
[----:B------:R1:W-:Y:S01]  /*10e90*/  @!P4 STG.E.U8 desc[UR14][R46.64+0x31], R15 ;  /* 0x0000310f2e00c986 */ /* 0x0003e2000c10110e */
[----:B---3--:R-:W-:-:S05]  /*10ea0*/  @!P3 IADD3 R74, P4, R74, R16, RZ ;  /* 0x000000104a4ab210 */ /* 0x008fca0007f9e0ff */
[----:B------:R-:W-:Y:S02]  /*10eb0*/  @!P3 IMAD.X R75, R75, 0x1, R17, P4 ;  /* 0x000000014b4bb824 */ /* 0x000fe400020e0611 */
[----:B------:R-:W3:Y:S01]  /*10ec0*/  @!P0 LDC.64 R16, c[0x0][0x5c0] ;  /* 0x00017000ff108b82 */ /* 0x000ee20000000a00 */
[----:B------:R-:W-:Y:S01]  /*10ed0*/  LOP3.LUT P2, RZ, R30, 0x2, RZ, 0xc0, !PT ;  /* 0x000000021eff7812 */ /* 0x000fe2000784c0ff */
[----:B------:R-:W-:Y:S01]  /*10ee0*/  FMUL R8, R8, UR20 ;  /* 0x0000001408087c20 */ /* 0x000fe20008400000 */
[----:B------:R-:W-:-:S04]  /*10ef0*/  LOP3.LUT P1, RZ, R30, 0x4, RZ, 0xc0, !PT ;  /* 0x000000041eff7812 */ /* 0x000fc8000782c0ff */
[----:B0-----:R-:W-:Y:S01]  /*10f00*/  F2FP.SATFINITE.E4M3.F32.PACK_AB_MERGE_C R11, RZ, R8, RZ ;  /* 0x00000008ff0b723e */ /* 0x001fe200048070ff */
[----:B------:R-:W-:-:S04]  /*10f10*/  FMUL R7, R7, UR20 ;  /* 0x0000001407077c20 */ /* 0x000fc80008400000 */
[----:B------:R0:W-:Y:S02]  /*10f20*/  @!P3 STG.E.U8 desc[UR14][R74.64+0x30], R11 ;  /* 0x0000300b4a00b986 */ /* 0x0001e4000c10110e */
[----:B-1----:R-:W1:Y:S01]  /*10f30*/  @!P2 LDC.64 R14, c[0x0][0x5c0] ;  /* 0x00017000ff0eab82 */ /* 0x002e620000000a00 */
[----:B------:R-:W-:Y:S02]  /*10f40*/  F2FP.SATFINITE.E4M3.F32.PACK_AB_MERGE_C R7, RZ, R7, RZ ;  /* 0x00000007ff07723e */ /* 0x000fe400048070ff */
[----:B---3--:R-:W-:-:S05]  /*10f50*/  @!P0 IADD3 R8, P3, R79, R16, RZ ;  /* 0x000000104f088210 */ /* 0x008fca0007f7e0ff */
[----:B------:R-:W-:Y:S01]  /*10f60*/  @!P0 IMAD.X R9, R78, 0x1, R17, P3 ;  /* 0x000000014e098824 */ /* 0x000fe200018e0611 */
[----:B------:R-:W-:Y:S01]  /*10f70*/  ISETP.GE.AND P3, PT, R38, 0x181, PT ;  /* 0x000001812600780c */ /* 0x000fe20003f66270 */
[----:B------:R-:W3:Y:S01]  /*10f80*/  @!P1 LDC.64 R16, c[0x0][0x5c0] ;  /* 0x00017000ff109b82 */ /* 0x000ee20000000a00 */
[----:B------:R-:W-:Y:S02]  /*10f90*/  LOP3.LUT P5, RZ, R31, 0x4000000, RZ, 0xc0, !PT ;  /* 0x040000001fff7812 */ /* 0x000fe400078ac0ff */
[----:B------:R2:W-:Y:S01]  /*10fa0*/  @!P0 STG.E.U8 desc[UR14][R8.64+0x31], R7 ;  /* 0x0000310708008986 */ /* 0x0005e2000c10110e */
[----:B------:R-:W-:Y:S01]  /*10fb0*/  ISETP.LT.OR P0, PT, R36, 0x1, !P3 ;  /* 0x000000012400780c */ /* 0x000fe20005f01670 */
[----:B------:R-:W-:Y:S01]  /*10fc0*/  FMUL R6, R6, UR20 ;  /* 0x0000001406067c20 */ /* 0x000fe20008400000 */
[----:B------:R-:W-:-:S04]  /*10fd0*/  ISETP.LT.OR P4, PT, R36, 0x2, !P3 ;  /* 0x000000022400780c */ /* 0x000fc80005f81670 */
[----:B0-----:R-:W-:Y:S02]  /*10fe0*/  F2FP.SATFINITE.E4M3.F32.PACK_AB_MERGE_C R11, RZ, R6, RZ ;  /* 0x00000006ff0b723e */ /* 0x001fe400048070ff */
[----:B------:R-:W-:Y:S01]  /*10ff0*/  LOP3.LUT P6, RZ, R31, 0x2000000, RZ, 0xc0, !PT ;  /* 0x020000001fff7812 */ /* 0x000fe200078cc0ff */
[----:B------:R-:W-:Y:S02]  /*11000*/  FMUL R5, R5, UR20 ;  /* 0x0000001405057c20 */ /* 0x000fe40008400000 */
[----:B------:R0:W-:Y:S02]  /*11010*/  @!P5 STG.E.U8 desc[UR14][R34.64+0x38], R11 ;  /* 0x0000380b2200d986 */ /* 0x0001e4000c10110e */
[----:B------:R-:W4:Y:S01]  /*11020*/  @!P0 LDC.64 R18, c[0x0][0x5c0] ;  /* 0x00017000ff128b82 */ /* 0x000f220000000a00 */
[----:B-1----:R-:W-:Y:S01]  /*11030*/  @!P2 IADD3 R6, P5, R81, R14, RZ ;  /* 0x0000000e5106a210 */ /* 0x002fe20007fbe0ff */
[----:B------:R-:W-:Y:S01]  /*11040*/  FMUL R4, R4, UR20 ;  /* 0x0000001404047c20 */ /* 0x000fe20008400000 */
[----:B------:R-:W-:Y:S01]  /*11050*/  F2FP.SATFINITE.E4M3.F32.PACK_AB_MERGE_C R13, RZ, R5, RZ ;  /* 0x00000005ff0d723e */ /* 0x000fe200048070ff */
[----:B------:R-:W-:-:S02]  /*11060*/  FMUL R3, R3, UR20 ;  /* 0x0000001403037c20 */ /* 0x000fc40008400000 */
[----:B--2---:R-:W-:Y:S02]  /*11070*/  @!P2 IMAD.X R7, R80, 0x1, R15, P5 ;  /* 0x000000015007a824 */ /* 0x004fe400028e060f */
[----:B------:R-:W1:Y:S01]  /*11080*/  @!P4 LDC.64 R20, c[0x0][0x5c0] ;  /* 0x00017000ff14cb82 */ /* 0x000e620000000a00 */
[----:B------:R-:W-:Y:S02]  /*11090*/  F2FP.SATFINITE.E4M3.F32.PACK_AB_MERGE_C R15, RZ, R4, RZ ;  /* 0x00000004ff0f723e */ /* 0x000fe400048070ff */
[----:B---3--:R-:W-:Y:S01]  /*110a0*/  @!P1 IADD3 R4, P5, R41, R16, RZ ;  /* 0x0000001029049210 */ /* 0x008fe20007fbe0ff */
[----:B------:R-:W-:Y:S01]  /*110b0*/  @!P6 STG.E.U8 desc[UR14][R32.64+0x39], R13 ;  /* 0x0000390d2000e986 */ /* 0x000fe2000c10110e */
[----:B0-----:R-:W-:-:S03]  /*110c0*/  F2FP.SATFINITE.E4M3.F32.PACK_AB_MERGE_C R11, RZ, R3, RZ ;  /* 0x00000003ff0b723e */ /* 0x001fc600048070ff */
[----:B------:R0:W-:Y:S01]  /*110d0*/  @!P2 STG.E.U8 desc[UR14][R6.64+0x38], R15 ;  /* 0x0000380f0600a986 */ /* 0x0001e2000c10110e */
[----:B------:R-:W-:Y:S02]  /*110e0*/  @!P1 IMAD.X R5, R40, 0x1, R17, P5 ;  /* 0x0000000128059824 */ /* 0x000fe400028e0611 */
[----:B------:R-:W-:-:S03]  /*110f0*/  FMUL R10, R2, UR20 ;  /* 0x00000014020a7c20 */ /* 0x000fc60008400000 */
[----:B------:R2:W-:Y:S01]  /*11100*/  @!P1 STG.E.U8 desc[UR14][R4.64+0x39], R11 ;  /* 0x0000390b04009986 */ /* 0x0005e2000c10110e */
[----:B0-----:R-:W-:Y:S02]  /*11110*/  @!P0 IMAD.MOV.U32 R6, RZ, RZ, R26 ;  /* 0x000000ffff068224 */ /* 0x001fe400078e001a */
[----:B------:R-:W-:Y:S02]  /*11120*/  @!P0 IMAD.MOV.U32 R7, RZ, RZ, R42 ;  /* 0x000000ffff078224 */ /* 0x000fe400078e002a */
[----:B------:R-:W-:-:S04]  /*11130*/  @!P0 IMAD.WIDE.U32 R8, R24, 0x180, R6 ;  /* 0x0000018018088825 */ /* 0x000fc800078e0006 */
[----:B--2---:R-:W-:Y:S02]  /*11140*/  @!P4 IMAD.MOV.U32 R4, RZ, RZ, R26 ;  /* 0x000000ffff04c224 */ /* 0x004fe400078e001a */
[----:B------:R-:W-:Y:S01]  /*11150*/  @!P4 IMAD.MOV.U32 R5, RZ, RZ, R42 ;  /* 0x000000ffff05c224 */ /* 0x000fe200078e002a */
[----:B----4-:R-:W-:Y:S01]  /*11160*/  @!P0 IADD3 R2, P1, R8, R18, RZ ;  /* 0x0000001208028210 */ /* 0x010fe20007f3e0ff */
[----:B------:R-:W-:Y:S01]  /*11170*/  @!P0 IMAD R3, R25, 0x180, RZ ;  /* 0x0000018019038824 */ /* 0x000fe200078e02ff */
[----:B------:R-:W-:Y:S01]  /*11180*/  ISETP.LT.OR P2, PT, R36, 0x9, !P3 ;  /* 0x000000092400780c */ /* 0x000fe20005f41670 */
[----:B------:R-:W-:Y:S01]  /*11190*/  @!P4 IMAD.WIDE.U32 R6, R24, 0x180, R4 ;  /* 0x000001801806c825 */ /* 0x000fe200078e0004 */
[----:B------:R-:W-:-:S03]  /*111a0*/  ISETP.LT.OR P5, PT, R36, 0xa, !P3 ;  /* 0x0000000a2400780c */ /* 0x000fc60005fa1670 */
[----:B------:R-:W-:Y:S01]  /*111b0*/  FMUL R8, R225, UR20 ;  /* 0x00000014e1087c20 */ /* 0x000fe20008400000 */
[----:B------:R-:W-:Y:S01]  /*111c0*/  @!P0 IADD3.X R3, R19, R9, R3, P1, !PT ;  /* 0x0000000913038210 */ /* 0x000fe20000ffe403 */
[----:B------:R-:W-:Y:S01]  /*111d0*/  @!P4 IMAD R5, R25, 0x180, RZ ;  /* 0x000001801905c824 */ /* 0x000fe200078e02ff */
[----:B-1----:R-:W-:Y:S02]  /*111e0*/  @!P4 IADD3 R4, P1, R6, R20, RZ ;  /* 0x000000140604c210 */ /* 0x002fe40007f3e0ff */
[----:B------:R-:W-:Y:S02]  /*111f0*/  F2FP.SATFINITE.E4M3.F32.PACK_AB_MERGE_C R9, RZ, R10, RZ ;  /* 0x0000000aff09723e */ /* 0x000fe400048070ff */
[----:B------:R-:W-:Y:S02]  /*11200*/  @!P4 IADD3.X R5, R21, R7, R5, P1, !PT ;  /* 0x000000071505c210 */ /* 0x000fe40000ffe405 */
[----:B------:R-:W-:Y:S01]  /*11210*/  F2FP.SATFINITE.E4M3.F32.PACK_AB_MERGE_C R11, RZ, R8, RZ ;  /* 0x00000008ff0b723e */ /* 0x000fe200048070ff */
[----:B------:R0:W-:Y:S01]  /*11220*/  @!P0 STG.E.U8 desc[UR14][R2.64], R9 ;  /* 0x0000000902008986 */ /* 0x0001e2000c10110e */
[----:B------:R-:W1:Y:S01]  /*11230*/  @!P2 LDC.64 R14, c[0x0][0x5c0] ;  /* 0x00017000ff0eab82 */ /* 0x000e620000000a00 */
[----:B------:R-:W-:-:S02]  /*11240*/  ISETP.GE.AND P0, PT, R38, 0x189, PT ;  /* 0x000001892600780c */ /* 0x000fc40003f06270 */
[----:B------:R2:W-:Y:S05]  /*11250*/  @!P4 STG.E.U8 desc[UR14][R4.64+0x1], R11 ;  /* 0x0000010b0400c986 */ /* 0x0005ea000c10110e */
[----:B------:R-:W3:Y:S01]  /*11260*/  @!P5 LDC.64 R16, c[0x0][0x5c0] ;  /* 0x00017000ff10db82 */ /* 0x000ee20000000a00 */
[----:B------:R-:W-:Y:S01]  /*11270*/  ISETP.LT.OR P1, PT, R36, 0x1, !P0 ;  /* 0x000000012400780c */ /* 0x000fe20004721670 */
[----:B------:R-:W-:Y:S01]  /*11280*/  FMUL R8, R226, UR20 ;  /* 0x00000014e2087c20 */ /* 0x000fe20008400000 */
[----:B0-----:R-:W-:Y:S01]  /*11290*/  @!P2 IMAD.MOV.U32 R2, RZ, RZ, R26 ;  /* 0x000000ffff02a224 */ /* 0x001fe200078e001a */
[----:B------:R-:W-:Y:S01]  /*112a0*/  BSSY B1, `(.L_x_36) ;  /* 0x000000d000017945 */ /* 0x000fe20003800000 */
[----:B------:R-:W-:-:S02]  /*112b0*/  @!P2 IMAD.MOV.U32 R3, RZ, RZ, R42 ;  /* 0x000000ffff03a224 */ /* 0x000fc400078e002a */
[----:B------:R-:W-:Y:S01]  /*112c0*/  F2FP.SATFINITE.E4M3.F32.PACK_AB_MERGE_C R13, RZ, R8, RZ ;  /* 0x00000008ff0d723e */ /* 0x000fe200048070ff */
[----:B------:R-:W-:-:S06]  /*112d0*/  @!P2 IMAD.WIDE.U32 R6, R24, 0x180, R2 ;  /* 0x000001801806a825 */ /* 0x000fcc00078e0002 */
[----:B--2---:R-:W-:Y:S05]  /*112e0*/  @P1 BRA `(.L_x_37) ;  /* 0x0000000000201947 */ /* 0x004fea0003800000 */
[----:B------:R-:W-:Y:S01]  /*112f0*/  IADD3 R2, P1, R39, R26, RZ ;  /* 0x0000001a27027210 */ /* 0x000fe20007f3e0ff */
[----:B------:R-:W-:Y:S01]  /*11300*/  ULDC.64 UR6, c[0x0][0x5c0] ;  /* 0x0001700000067ab9 */ /* 0x000fe20000000a00 */
[----:B------:R-:W-:-:S03]  /*11310*/  IMAD R5, R25, 0x180, RZ ;  /* 0x0000018019057824 */ /* 0x000fc600078e02ff */
[----:B------:R-:W-:Y:S02]  /*11320*/  IMAD.X R3, R42, 0x1, R37, P1 ;  /* 0x000000012a037824 */ /* 0x000fe400008e0625 */
[----:B------:R-:W-:-:S03]  /*11330*/  IMAD.WIDE.U32 R2, R24, 0x180, R2 ;  /* 0x0000018018027825 */ /* 0x000fc600078e0002 */
[----:B------:R-:W-:-:S04]  /*11340*/  IADD3 R2, P1, R2, UR6, RZ ;  /* 0x0000000602027c10 */ /* 0x000fc8000ff3e0ff */
[----:B------:R-:W-:-:S05]  /*11350*/  IADD3.X R3, R5, UR7, R3, P1, !PT ;  /* 0x0000000705037c10 */ /* 0x000fca0008ffe403 */
[----:B------:R0:W-:Y:S04]  /*11360*/  STG.E.U8 desc[UR14][R2.64], R13 ;  /* 0x0000000d02007986 */ /* 0x0001e8000c10110e */
.L_x_37:
[----:B------:R-:W-:Y:S05]  /*11370*/  BSYNC B1 ;  /* 0x0000000000017941 */ /* 0x000fea0003800000 */
.L_x_36:
[----:B0-----:R-:W2:Y:S01]  /*11380*/  LDL.LU R2, [R1+0x8] ;  /* 0x0000080001027983 */ /* 0x001ea20000300800 */
[----:B------:R-:W-:Y:S01]  /*11390*/  ISETP.LT.OR P1, PT, R36, 0x2, !P0 ;  /* 0x000000022400780c */ /* 0x000fe20004721670 */
[----:B------:R-:W-:Y:S01]  /*113a0*/  @!P2 IMAD R3, R25, 0x180, RZ ;  /* 0x000001801903a824 */ /* 0x000fe200078e02ff */
[----:B-1----:R-:W-:Y:S01]  /*113b0*/  @!P2 IADD3 R4, P4, R6, R14, RZ ;  /* 0x0000000e0604a210 */ /* 0x002fe20007f9e0ff */
[----:B------:R-:W-:Y:S03]  /*113c0*/  BSSY B1, `(.L_x_38) ;  /* 0x000000d000017945 */ /* 0x000fe60003800000 */
[----:B------:R-:W-:Y:S01]  /*113d0*/  @!P2 IADD3.X R5, R15, R7, R3, P4, !PT ;  /* 0x000000070f05a210 */ /* 0x000fe200027fe403 */
[----:B--2---:R-:W-:-:S05]  /*113e0*/  FMUL R2, R2, UR20 ;  /* 0x0000001402027c20 */ /* 0x004fca0008400000 */
[----:B------:R-:W-:Y:S01]  /*113f0*/  F2FP.SATFINITE.E4M3.F32.PACK_AB_MERGE_C R7, RZ, R2, RZ ;  /* 0x00000002ff07723e */ /* 0x000fe200048070ff */
[----:B------:R-:W-:Y:S06]  /*11400*/  @P1 BRA `(.L_x_39) ;  /* 0x0000000000201947 */ /* 0x000fec0003800000 */
        /* <DEDUP_REMOVED lines=8> */
.L_x_39:
[----:B------:R-:W-:Y:S05]  /*11490*/  BSYNC B1 ;  /* 0x0000000000017941 */ /* 0x000fea0003800000 */
.L_x_38:
[----:B0-----:R-:W2:Y:S04]  /*114a0*/  LDL.LU R2, [R1+0xc] ;  /* 0x00000c0001027983 */ /* 0x001ea80000300800 */
[----:B------:R-:W4:Y:S04]  /*114b0*/  LDL.LU R6, [R1+0x10] ;  /* 0x0000100001067983 */ /* 0x000f280000300800 */
[----:B------:R-:W5:Y:S01]  /*114c0*/  LDL.LU R8, [R1+0x14] ;  /* 0x0000140001087983 */ /* 0x000f620000300800 */
[C---:B------:R-:W-:Y:S01]  /*114d0*/  ISETP.LT.OR P4, PT, R36.reuse, 0x11, !P3 ;  /* 0x000000112400780c */ /* 0x040fe20005f81670 */
[----:B------:R-:W-:Y:S01]  /*114e0*/  @!P5 IMAD.MOV.U32 R3, RZ, RZ, R42 ;  /* 0x000000ffff03d224 */ /* 0x000fe200078e002a */
[----:B------:R-:W-:Y:S01]  /*114f0*/  ISETP.LT.OR P1, PT, R36, 0x12, !P3 ;  /* 0x000000122400780c */ /* 0x000fe20005f21670 */
[----:B------:R-:W-:Y:S01]  /*11500*/  @!P5 IMAD R7, R25, 0x180, RZ ;  /* 0x000001801907d824 */ /* 0x000fe200078e02ff */
[----:B------:R-:W-:Y:S09]  /*11510*/  BSSY B1, `(.L_x_40) ;  /* 0x000001c000017945 */ /* 0x000ff20003800000 */
[----:B------:R-:W0:Y:S08]  /*11520*/  @!P4 LDC.64 R12, c[0x0][0x5c0] ;  /* 0x00017000ff0ccb82 */ /* 0x000e300000000a00 */
[----:B------:R-:W1:Y:S01]  /*11530*/  @!P1 LDC.64 R14, c[0x0][0x5c0] ;  /* 0x00017000ff0e9b82 */ /* 0x000e620000000a00 */
[----:B--2---:R-:W-:Y:S01]  /*11540*/  FMUL R2, R2, UR20 ;  /* 0x0000001402027c20 */ /* 0x004fe20008400000 */
[----:B----4-:R-:W-:-:S04]  /*11550*/  FMUL R6, R6, UR20 ;  /* 0x0000001406067c20 */ /* 0x010fc80008400000 */
[----:B------:R-:W-:Y:S01]  /*11560*/  F2FP.SATFINITE.E4M3.F32.PACK_AB_MERGE_C R9, RZ, R2, RZ ;  /* 0x00000002ff09723e */ /* 0x000fe200048070ff */
[----:B------:R-:W-:Y:S02]  /*11570*/  @!P5 IMAD.MOV.U32 R2, RZ, RZ, R26 ;  /* 0x000000ffff02d224 */ /* 0x000fe400078e001a */
[----:B-----5:R-:W-:Y:S01]  /*11580*/  FMUL R8, R8, UR20 ;  /* 0x0000001408087c20 */ /* 0x020fe20008400000 */
[----:B------:R-:W-:Y:S01]  /*11590*/  F2FP.SATFINITE.E4M3.F32.PACK_AB_MERGE_C R11, RZ, R6, RZ ;  /* 0x00000006ff0b723e */ /* 0x000fe200048070ff */
[----:B------:R-:W-:Y:S01]  /*115a0*/  @!P5 IMAD.WIDE.U32 R2, R24, 0x180, R2 ;  /* 0x000001801802d825 */ /* 0x000fe200078e0002 */
[----:B------:R2:W-:Y:S02]  /*115b0*/  @!P2 STG.E.U8 desc[UR14][R4.64+0x8], R9 ;  /* 0x000008090400a986 */ /* 0x0005e4000c10110e */
[----:B---3--:R-:W-:-:S04]  /*115c0*/  @!P5 IADD3 R2, P2, R2, R16, RZ ;  /* 0x000000100202d210 */ /* 0x008fc80007f5e0ff */
[----:B------:R-:W-:Y:S02]  /*115d0*/  @!P5 IADD3.X R3, R17, R3, R7, P2, !PT ;  /* 0x000000031103d210 */ /* 0x000fe400017fe407 */
[----:B------:R-:W-:Y:S02]  /*115e0*/  ISETP.LT.OR P2, PT, R36, 0x9, !P0 ;  /* 0x000000092400780c */ /* 0x000fe40004741670 */
[----:B--2---:R-:W-:Y:S01]  /*115f0*/  F2FP.SATFINITE.E4M3.F32.PACK_AB_MERGE_C R5, RZ, R8, RZ ;  /* 0x00000008ff05723e */ /* 0x004fe200048070ff */
[----:B------:R2:W-:Y:S02]  /*11600*/  @!P5 STG.E.U8 desc[UR14][R2.64+0x9], R11 ;  /* 0x0000090b0200d986 */ /* 0x0005e4000c10110e */
[----:B--2---:R-:W-:Y:S02]  /*11610*/  @!P4 IMAD.MOV.U32 R2, RZ, RZ, R26 ;  /* 0x000000ffff02c224 */ /* 0x004fe400078e001a */
[----:B------:R-:W-:Y:S02]  /*11620*/  @!P4 IMAD.MOV.U32 R3, RZ, RZ, R42 ;  /* 0x000000ffff03c224 */ /* 0x000fe400078e002a */
[----:B------:R-:W-:-:S04]  /*11630*/  @!P4 IMAD.WIDE.U32 R6, R24, 0x180, R2 ;  /* 0x000001801806c825 */ /* 0x000fc800078e0002 */
[----:B01----:R-:W-:Y:S05]  /*11640*/  @P2 BRA `(.L_x_41) ;  /* 0x0000000000202947 */ /* 0x003fea0003800000 */
        /* <DEDUP_REMOVED lines=8> */
.L_x_41:
[----:B------:R-:W-:Y:S05]  /*116d0*/  BSYNC B1 ;  /* 0x0000000000017941 */ /* 0x000fea0003800000 */
.L_x_40:
[----:B0-----:R-:W2:Y:S01]  /*116e0*/  LDL.LU R2, [R1+0x18] ;  /* 0x0000180001027983 */ /* 0x001ea20000300800 */
[----:B------:R-:W-:Y:S01]  /*116f0*/  ISETP.LT.OR P2, PT, R36, 0xa, !P0 ;  /* 0x0000000a2400780c */ /* 0x000fe20004741670 */
[----:B------:R-:W-:Y:S01]  /*11700*/  @!P4 IMAD R3, R25, 0x180, RZ ;  /* 0x000001801903c824 */ /* 0x000fe200078e02ff */
[----:B------:R-:W-:Y:S01]  /*11710*/  @!P4 IADD3 R4, P5, R6, R12, RZ ;  /* 0x0000000c0604c210 */ /* 0x000fe20007fbe0ff */
        /* <DEDUP_REMOVED lines=13> */
.L_x_43:
[----:B------:R-:W-:Y:S05]  /*117f0*/  BSYNC B1 ;  /* 0x0000000000017941 */ /* 0x000fea0003800000 */
.L_x_42:
[----:B0-----:R-:W2:Y:S04]  /*11800*/  LDL.LU R2, [R1+0x1c] ;  /* 0x00001c0001027983 */ /* 0x001ea80000300800 */
[----:B------:R-:W3:Y:S04]  /*11810*/  LDL.LU R6, [R1+0x20] ;  /* 0x0000200001067983 */ /* 0x000ee80000300800 */
[----:B------:R-:W4:Y:S01]  /*11820*/  LDL.LU R8, [R1+0x24] ;  /* 0x0000240001087983 */ /* 0x000f220000300800 */
        /* <DEDUP_REMOVED lines=8> */
[----:B---3--:R-:W-:-:S04]  /*118b0*/  FMUL R6, R6, UR20 ;  /* 0x0000001406067c20 */ /* 0x008fc80008400000 */
[----:B------:R-:W-:Y:S01]  /*118c0*/  F2FP.SATFINITE.E4M3.F32.PACK_AB_MERGE_C R9, RZ, R2, RZ ;  /* 0x00000002ff09723e */ /* 0x000fe200048070ff */
[----:B------:R-:W-:Y:S02]  /*118d0*/  @!P1 IMAD.MOV.U32 R2, RZ, RZ, R26 ;  /* 0x000000ffff029224 */ /* 0x000fe400078e001a */
[----:B----4-:R-:W-:Y:S01]  /*118e0*/  FMUL R8, R8, UR20 ;  /* 0x0000001408087c20 */ /* 0x010fe20008400000 */
[----:B------:R-:W-:Y:S01]  /*118f0*/  F2FP.SATFINITE.E4M3.F32.PACK_AB_MERGE_C R11, RZ, R6, RZ ;  /* 0x00000006ff0b723e */ /* 0x000fe200048070ff */
[----:B------:R-:W-:Y:S01]  /*11900*/  @!P1 IMAD.WIDE.U32 R2, R24, 0x180, R2 ;  /* 0x0000018018029825 */ /* 0x000fe200078e0002 */
[----:B------:R2:W-:Y:S02]  /*11910*/  @!P4 STG.E.U8 desc[UR14][R4.64+0x10], R9 ;  /* 0x000010090400c986 */ /* 0x0005e4000c10110e */
[----:B------:R-:W-:-:S04]  /*11920*/  @!P1 IADD3 R2, P4, R2, R14, RZ ;  /* 0x0000000e02029210 */ /* 0x000fc80007f9e0ff */
        /* <DEDUP_REMOVED lines=16> */
.L_x_45:
[----:B------:R-:W-:Y:S05]  /*11a30*/  BSYNC B1 ;  /* 0x0000000000017941 */ /* 0x000fea0003800000 */
.L_x_44:
        /* <DEDUP_REMOVED lines=17> */
.L_x_47:
[----:B------:R-:W-:Y:S05]  /*11b50*/  BSYNC B1 ;  /* 0x0000000000017941 */ /* 0x000fea0003800000 */
.L_x_46:
        /* <DEDUP_REMOVED lines=35> */
.L_x_49:
[----:B------:R-:W-:Y:S05]  /*11d90*/  BSYNC B1 ;  /* 0x0000000000017941 */ /* 0x000fea0003800000 */
.L_x_48:
        /* <DEDUP_REMOVED lines=17> */
.L_x_51:
[----:B------:R-:W-:Y:S05]  /*11eb0*/  BSYNC B1 ;  /* 0x0000000000017941 */ /* 0x000fea0003800000 */
.L_x_50:
        /* <DEDUP_REMOVED lines=35> */
.L_x_53:
[----:B------:R-:W-:Y:S05]  /*120f0*/  BSYNC B1 ;  /* 0x0000000000017941 */ /* 0x000fea0003800000 */
.L_x_52:
        /* <DEDUP_REMOVED lines=17> */
.L_x_55:
[----:B------:R-:W-:Y:S05]  /*12210*/  BSYNC B1 ;  /* 0x0000000000017941 */ /* 0x000fea0003800000 */
.L_x_54:
[----:B0-----:R-:W2:Y:S04]  /*12220*/  LDL.LU R2, [R1+0x4c] ;  /* 0x00004c0001027983 */ /* 0x001ea80000300800 */
[----:B------:R-:W3:Y:S04]  /*12230*/  LDL.LU R6, [R1+0x50] ;  /* 0x0000500001067983 */ /* 0x000ee80000300800 */
[----:B------:R-:W4:Y:S01]  /*12240*/  LDL.LU R10, [R1+0x54] ;  /* 0x00005400010a7983 */ /* 0x000f220000300800 */
[----:B------:R-:W-:Y:S01]  /*12250*/  @!P2 IMAD.MOV.U32 R3, RZ, RZ, R42 ;  /* 0x000000ffff03a224 */ /* 0x000fe200078e002a */
[C---:B------:R-:W-:Y:S01]  /*12260*/  ISETP.LT.OR P4, PT, R36.reuse, 0x31, !P3 ;  /* 0x000000312400780c */ /* 0x040fe20005f81670 */
[----:B------:R-:W-:Y:S01]  /*12270*/  @!P2 IMAD R8, R25, 0x180, RZ ;  /* 0x000001801908a824 */ /* 0x000fe200078e02ff */
[----:B------:R-:W-:Y:S01]  /*12280*/  ISETP.LT.OR P1, PT, R36, 0x32, !P3 ;  /* 0x000000322400780c */ /* 0x000fe20005f21670 */
[----:B------:R-:W-:Y:S10]  /*12290*/  BSSY B1, `(.L_x_56) ;  /* 0x0000019000017945 */ /* 0x000ff40003800000 */
[----:B------:R-:W0:Y:S08]  /*122a0*/  @!P4 LDC.64 R12, c[0x0][0x5c0] ;  /* 0x00017000ff0ccb82 */ /* 0x000e300000000a00 */
[----:B------:R-:W1:Y:S01]  /*122b0*/  @!P1 LDC.64 R14, c[0x0][0x5c0] ;  /* 0x00017000ff0e9b82 */ /* 0x000e620000000a00 */
[----:B--2---:R-:W-:Y:S01]  /*122c0*/  FMUL R2, R2, UR20 ;  /* 0x0000001402027c20 */ /* 0x004fe20008400000 */
[----:B---3--:R-:W-:-:S04]  /*122d0*/  FMUL R6, R6, UR20 ;  /* 0x0000001406067c20 */ /* 0x008fc80008400000 */
[----:B------:R-:W-:Y:S01]  /*122e0*/  F2FP.SATFINITE.E4M3.F32.PACK_AB_MERGE_C R7, RZ, R2, RZ ;  /* 0x00000002ff07723e */ /* 0x000fe200048070ff */
[----:B------:R-:W-:Y:S01]  /*122f0*/  @!P2 IMAD.MOV.U32 R2, RZ, RZ, R26 ;  /* 0x000000ffff02a224 */ /* 0x000fe200078e001a */
[----:B------:R-:W-:-:S03]  /*12300*/  F2FP.SATFINITE.E4M3.F32.PACK_AB_MERGE_C R9, RZ, R6, RZ ;  /* 0x00000006ff09723e */ /* 0x000fc600048070ff */
[----:B------:R-:W-:Y:S01]  /*12310*/  @!P2 IMAD.WIDE.U32 R2, R24, 0x180, R2 ;  /* 0x000001801802a825 */ /* 0x000fe200078e0002 */
[----:B------:R2:W-:Y:S03]  /*12320*/  @!P5 STG.E.U8 desc[UR14][R4.64+0x28], R7 ;  /* 0x000028070400d986 */ /* 0x0005e6000c10110e */
[----:B----4-:R-:W-:Y:S01]  /*12330*/  FMUL R6, R10, UR20 ;  /* 0x000000140a067c20 */ /* 0x010fe20008400000 */
[----:B------:R-:W-:-:S04]  /*12340*/  @!P2 IADD3 R2, P5, R2, R16, RZ ;  /* 0x000000100202a210 */ /* 0x000fc80007fbe0ff */
[----:B------:R-:W-:Y:S02]  /*12350*/  F2FP.SATFINITE.E4M3.F32.PACK_AB_MERGE_C R11, RZ, R6, RZ ;  /* 0x00000006ff0b723e */ /* 0x000fe400048070ff */
[----:B------:R-:W-:Y:S02]  /*12360*/  @!P2 IADD3.X R3, R17, R3, R8, P5, !PT ;  /* 0x000000031103a210 */ /* 0x000fe40002ffe408 */
[----:B------:R-:W-:-:S03]  /*12370*/  ISETP.LT.OR P5, PT, R36, 0x29, !P0 ;  /* 0x000000292400780c */ /* 0x000fc600047a1670 */
[----:B------:R2:W-:Y:S10]  /*12380*/  @!P2 STG.E.U8 desc[UR14][R2.64+0x29], R9 ;  /* 0x000029090200a986 */ /* 0x0005f4000c10110e */
[----:B01----:R-:W-:Y:S05]  /*12390*/  @P5 BRA `(.L_x_57) ;  /* 0x0000000000205947 */ /* 0x003fea0003800000 */
[----:B--2---:R-:W-:Y:S01]  /*123a0*/  IADD3 R2, P2, R39, R26, RZ ;  /* 0x0000001a27027210 */ /* 0x004fe20007f5e0ff */
[----:B------:R-:W-:Y:S01]  /*123b0*/  ULDC.64 UR6, c[0x0][0x5c0] ;  /* 0x0001700000067ab9 */ /* 0x000fe20000000a00 */
[----:B------:R-:W-:-:S03]  /*123c0*/  IMAD R5, R25, 0x180, RZ ;  /* 0x0000018019057824 */ /* 0x000fc600078e02ff */
[----:B------:R-:W-:Y:S02]  /*123d0*/  IMAD.X R3, R42, 0x1, R37, P2 ;  /* 0x000000012a037824 */ /* 0x000fe400010e0625 */
[----:B------:R-:W-:-:S03]  /*123e0*/  IMAD.WIDE.U32 R2, R24, 0x180, R2 ;  /* 0x0000018018027825 */ /* 0x000fc600078e0002 */
[----:B------:R-:W-:-:S04]  /*123f0*/  IADD3 R2, P2, R2, UR6, RZ ;  /* 0x0000000602027c10 */ /* 0x000fc8000ff5e0ff */
[----:B------:R-:W-:-:S05]  /*12400*/  IADD3.X R3, R5, UR7, R3, P2, !PT ;  /* 0x0000000705037c10 */ /* 0x000fca00097fe403 */
[----:B------:R0:W-:Y:S04]  /*12410*/  STG.E.U8 desc[UR14][R2.64+0x28], R11 ;  /* 0x0000280b02007986 */ /* 0x0001e8000c10110e */
.L_x_57:
[----:B------:R-:W-:Y:S05]  /*12420*/  BSYNC B1 ;  /* 0x0000000000017941 */ /* 0x000fea0003800000 */
.L_x_56:
[----:B0-2---:R-:W2:Y:S01]  /*12430*/  LDL.LU R2, [R1+0x58] ;  /* 0x0000580001027983 */ /* 0x005ea20000300800 */
[C---:B------:R-:W-:Y:S01]  /*12440*/  ISETP.LT.OR P5, PT, R36.reuse, 0x2a, !P0 ;  /* 0x0000002a2400780c */ /* 0x040fe200047a1670 */
[----:B------:R-:W-:Y:S01]  /*12450*/  @!P4 IMAD.MOV.U32 R3, RZ, RZ, R42 ;  /* 0x000000ffff03c224 */ /* 0x000fe200078e002a */
[----:B------:R-:W-:Y:S01]  /*12460*/  BSSY B1, `(.L_x_58) ;  /* 0x0000010000017945 */ /* 0x000fe20003800000 */
[C---:B------:R-:W-:Y:S02]  /*12470*/  ISETP.LT.OR P2, PT, R36.reuse, 0x39, !P3 ;  /* 0x000000392400780c */ /* 0x040fe40005f41670 */
[----:B------:R-:W-:Y:S01]  /*12480*/  ISETP.LT.OR P3, PT, R36, 0x3a, !P3 ;  /* 0x0000003a2400780c */ /* 0x000fe20005f61670 */
[----:B--2---:R-:W-:Y:S01]  /*12490*/  FMUL R6, R2, UR20 ;  /* 0x0000001402067c20 */ /* 0x004fe20008400000 */
[----:B------:R-:W-:-:S04]  /*124a0*/  @!P4 IMAD.MOV.U32 R2, RZ, RZ, R26 ;  /* 0x000000ffff02c224 */ /* 0x000fc800078e001a */
[----:B------:R-:W-:Y:S01]  /*124b0*/  @!P4 IMAD.WIDE.U32 R4, R24, 0x180, R2 ;  /* 0x000001801804c825 */ /* 0x000fe200078e0002 */
        /* <DEDUP_REMOVED lines=10> */
.L_x_59:
[----:B------:R-:W-:Y:S05]  /*12560*/  BSYNC B1 ;  /* 0x0000000000017941 */ /* 0x000fea0003800000 */
.L_x_58:
[----:B0-----:R-:W2:Y:S01]  /*12570*/  LDL.LU R2, [R1+0x5c] ;  /* 0x00005c0001027983 */ /* 0x001ea20000300800 */
[----:B------:R-:W-:Y:S01]  /*12580*/  @!P4 IMAD R3, R25, 0x180, RZ ;  /* 0x000001801903c824 */ /* 0x000fe200078e02ff */
[----:B------:R-:W0:Y:S02]  /*12590*/  @!P2 LDC.64 R16, c[0x0][0x5c0] ;  /* 0x00017000ff10ab82 */ /* 0x000e240000000a00 */
[----:B------:R-:W3:Y:S04]  /*125a0*/  LDL.LU R11, [R1+0x60] ;  /* 0x00006000010b7983 */ /* 0x000ee80000300800 */
[----:B------:R-:W4:Y:S01]  /*125b0*/  LDL.LU R10, [R1+0x64] ;  /* 0x00006400010a7983 */ /* 0x000f220000300800 */
[----:B------:R-:W-:Y:S01]  /*125c0*/  @!P1 IMAD.MOV.U32 R6, RZ, RZ, R26 ;  /* 0x000000ffff069224 */ /* 0x000fe200078e001a */
[----:B------:R-:W1:Y:S01]  /*125d0*/  @!P3 LDC.64 R18, c[0x0][0x5c0] ;  /* 0x00017000ff12bb82 */ /* 0x000e620000000a00 */
[----:B------:R-:W-:Y:S01]  /*125e0*/  @!P1 IMAD.MOV.U32 R7, RZ, RZ, R42 ;  /* 0x000000ffff079224 */ /* 0x000fe200078e002a */
[----:B------:R-:W-:Y:S01]  /*125f0*/  BSSY B1, `(.L_x_60) ;  /* 0x0000019000017945 */ /* 0x000fe20003800000 */
[----:B------:R-:W-:-:S04]  /*12600*/  @!P1 IMAD.WIDE.U32 R6, R24, 0x180, R6 ;  /* 0x0000018018069825 */ /* 0x000fc800078e0006 */
[----:B--2---:R-:W-:Y:S01]  /*12610*/  FMUL R8, R2, UR20 ;  /* 0x0000001402087c20 */ /* 0x004fe20008400000 */
[----:B------:R-:W-:-:S04]  /*12620*/  @!P4 IADD3 R2, P5, R4, R12, RZ ;  /* 0x0000000c0402c210 */ /* 0x000fc80007fbe0ff */
[----:B------:R-:W-:Y:S01]  /*12630*/  @!P4 IADD3.X R3, R13, R5, R3, P5, !PT ;  /* 0x000000050d03c210 */ /* 0x000fe20002ffe403 */
[----:B------:R-:W-:Y:S01]  /*12640*/  @!P1 IMAD R5, R25, 0x180, RZ ;  /* 0x0000018019059824 */ /* 0x000fe200078e02ff */
[----:B------:R-:W-:Y:S01]  /*12650*/  F2FP.SATFINITE.E4M3.F32.PACK_AB_MERGE_C R9, RZ, R8, RZ ;  /* 0x00000008ff09723e */ /* 0x000fe200048070ff */
[----:B---3--:R-:W-:Y:S01]  /*12660*/  FMUL R8, R11, UR20 ;  /* 0x000000140b087c20 */ /* 0x008fe20008400000 */
[----:B------:R-:W-:Y:S01]  /*12670*/  @!P1 IADD3 R4, P5, R6, R14, RZ ;  /* 0x0000000e06049210 */ /* 0x000fe20007fbe0ff */
[----:B----4-:R-:W-:Y:S02]  /*12680*/  FMUL R6, R10, UR20 ;  /* 0x000000140a067c20 */ /* 0x010fe40008400000 */
[----:B------:R2:W-:Y:S01]  /*12690*/  @!P4 STG.E.U8 desc[UR14][R2.64+0x30], R9 ;  /* 0x000030090200c986 */ /* 0x0005e2000c10110e */
[----:B------:R-:W-:Y:S02]  /*126a0*/  @!P1 IADD3.X R5, R15, R7, R5, P5, !PT ;  /* 0x000000070f059210 */ /* 0x000fe40002ffe405 */
[----:B------:R-:W-:-:S02]  /*126b0*/  F2FP.SATFINITE.E4M3.F32.PACK_AB_MERGE_C R7, RZ, R8, RZ ;  /* 0x00000008ff07723e */ /* 0x000fc400048070ff */
[----:B------:R-:W-:Y:S02]  /*126c0*/  ISETP.LT.OR P4, PT, R36, 0x31, !P0 ;  /* 0x000000312400780c */ /* 0x000fe40004781670 */
[----:B------:R-:W-:Y:S01]  /*126d0*/  F2FP.SATFINITE.E4M3.F32.PACK_AB_MERGE_C R11, RZ, R6, RZ ;  /* 0x00000006ff0b723e */ /* 0x000fe200048070ff */
        /* <DEDUP_REMOVED lines=10> */
.L_x_61:
[----:B------:R-:W-:Y:S05]  /*12780*/  BSYNC B1 ;  /* 0x0000000000017941 */ /* 0x000fea0003800000 */
.L_x_60:
[----:B0-2---:R-:W2:Y:S04]  /*12790*/  LDL.LU R2, [R1+0x6c] ;  /* 0x00006c0001027983 */ /* 0x005ea80000300800 */
[----:B------:R-:W3:Y:S04]  /*127a0*/  LDL.LU R9, [R1+0x70] ;  /* 0x0000700001097983 */ /* 0x000ee80000300800 */
[----:B------:R-:W4:Y:S01]  /*127b0*/  LDL.LU R11, [R1+0x68] ;  /* 0x00006800010b7983 */ /* 0x000f220000300800 */
[----:B------:R-:W-:Y:S01]  /*127c0*/  @!P2 IMAD.MOV.U32 R3, RZ, RZ, R42 ;  /* 0x000000ffff03a224 */ /* 0x000fe200078e002a */
[----:B------:R-:W-:Y:S01]  /*127d0*/  ISETP.LT.OR P1, PT, R36, 0x32, !P0 ;  /* 0x000000322400780c */ /* 0x000fe20004721670 */
[----:B------:R-:W-:Y:S01]  /*127e0*/  @!P3 IMAD.MOV.U32 R4, RZ, RZ, R26 ;  /* 0x000000ffff04b224 */ /* 0x000fe200078e001a */
[----:B------:R-:W-:Y:S01]  /*127f0*/  BSSY B1, `(.L_x_62) ;  /* 0x000001a000017945 */ /* 0x000fe20003800000 */
[----:B------:R-:W-:-:S02]  /*12800*/  @!P3 IMAD.MOV.U32 R5, RZ, RZ, R42 ;  /* 0x000000ffff05b224 */ /* 0x000fc400078e002a */
[----:B------:R-:W-:Y:S02]  /*12810*/  @!P3 IMAD R10, R25, 0x180, RZ ;  /* 0x00000180190ab824 */ /* 0x000fe400078e02ff */
[----:B------:R-:W-:-:S04]  /*12820*/  @!P3 IMAD.WIDE.U32 R6, R24, 0x180, R4 ;  /* 0x000001801806b825 */ /* 0x000fc800078e0004 */
[----:B------:R-:W-:Y:S01]  /*12830*/  @!P2 IMAD R5, R25, 0x180, RZ ;  /* 0x000001801905a824 */ /* 0x000fe200078e02ff */
[----:B------:R-:W-:-:S04]  /*12840*/  @!P3 IADD3 R6, P5, R6, R18, RZ ;  /* 0x000000120606b210 */ /* 0x000fc80007fbe0ff */
[----:B------:R-:W-:Y:S01]  /*12850*/  @!P3 IADD3.X R7, R19, R7, R10, P5, !PT ;  /* 0x000000071307b210 */ /* 0x000fe20002ffe40a */
[----:B--2---:R-:W-:Y:S01]  /*12860*/  FMUL R8, R2, UR20 ;  /* 0x0000001402087c20 */ /* 0x004fe20008400000 */
[----:B------:R-:W-:Y:S02]  /*12870*/  @!P2 IMAD.MOV.U32 R2, RZ, RZ, R26 ;  /* 0x000000ffff02a224 */ /* 0x000fe400078e001a */
[----:B---3--:R-:W-:Y:S02]  /*12880*/  FMUL R9, R9, UR20 ;  /* 0x0000001409097c20 */ /* 0x008fe40008400000 */
[----:B------:R-:W-:-:S03]  /*12890*/  @!P2 IMAD.WIDE.U32 R2, R24, 0x180, R2 ;  /* 0x000001801802a825 */ /* 0x000fc600078e0002 */
[----:B------:R-:W-:Y:S02]  /*128a0*/  F2FP.SATFINITE.E4M3.F32.PACK_AB_MERGE_C R13, RZ, R9, RZ ;  /* 0x00000009ff0d723e */ /* 0x000fe400048070ff */
[----:B------:R-:W-:Y:S01]  /*128b0*/  @!P2 IADD3 R4, P4, R2, R16, RZ ;  /* 0x000000100204a210 */ /* 0x000fe20007f9e0ff */
[----:B----4-:R-:W-:Y:S01]  /*128c0*/  FMUL R2, R11, UR20 ;  /* 0x000000140b027c20 */ /* 0x010fe20008400000 */
[----:B------:R-:W-:Y:S02]  /*128d0*/  F2FP.SATFINITE.E4M3.F32.PACK_AB_MERGE_C R11, RZ, R8, RZ ;  /* 0x00000008ff0b723e */ /* 0x000fe400048070ff */
[----:B------:R-:W-:Y:S02]  /*128e0*/  @!P2 IADD3.X R5, R17, R3, R5, P4, !PT ;  /* 0x000000031105a210 */ /* 0x000fe400027fe405 */
        /* <DEDUP_REMOVED lines=10> */
.L_x_63:
[----:B------:R-:W-:Y:S05]  /*12990*/  BSYNC B1 ;  /* 0x0000000000017941 */ /* 0x000fea0003800000 */
.L_x_62:
[----:B0-----:R-:W2:Y:S04]  /*129a0*/  LDL.LU R2, [R1+0x74] ;  /* 0x0000740001027983 */ /* 0x001ea80000300800 */
[----:B------:R-:W3:Y:S01]  /*129b0*/  LDL.LU R3, [R1+0x78] ;  /* 0x0000780001037983 */ /* 0x000ee20000300800 */
[C---:B------:R-:W-:Y:S01]  /*129c0*/  ISETP.LT.OR P1, PT, R36.reuse, 0x39, !P0 ;  /* 0x000000392400780c */ /* 0x040fe20004721670 */
[----:B------:R-:W-:Y:S01]  /*129d0*/  BSSY B1, `(.L_x_64) ;  /* 0x0000010000017945 */ /* 0x000fe20003800000 */
[----:B------:R-:W-:Y:S01]  /*129e0*/  ISETP.LT.OR P0, PT, R36, 0x3a, !P0 ;  /* 0x0000003a2400780c */ /* 0x000fe20004701670 */
[----:B------:R0:W-:Y:S04]  /*129f0*/  @!P2 STG.E.U8 desc[UR14][R4.64+0x38], R11 ;  /* 0x0000380b0400a986 */ /* 0x0001e8000c10110e */
[----:B------:R0:W-:Y:S01]  /*12a00*/  @!P3 STG.E.U8 desc[UR14][R6.64+0x39], R13 ;  /* 0x0000390d0600b986 */ /* 0x0001e2000c10110e */
[----:B--2---:R-:W-:Y:S01]  /*12a10*/  FMUL R2, R2, UR20 ;  /* 0x0000001402027c20 */ /* 0x004fe20008400000 */
[----:B---3--:R-:W-:-:S04]  /*12a20*/  FMUL R8, R3, UR20 ;  /* 0x0000001403087c20 */ /* 0x008fc80008400000 */
[----:B------:R-:W-:Y:S01]  /*12a30*/  F2FP.SATFINITE.E4M3.F32.PACK_AB_MERGE_C R9, RZ, R2, RZ ;  /* 0x00000002ff09723e */ /* 0x000fe200048070ff */
[----:B0-----:R-:W-:Y:S06]  /*12a40*/  @P1 BRA `(.L_x_65) ;  /* 0x0000000000201947 */ /* 0x001fec0003800000 */
        /* <DEDUP_REMOVED lines=8> */
.L_x_65:
[----:B------:R-:W-:Y:S05]  /*12ad0*/  BSYNC B1 ;  /* 0x0000000000017941 */ /* 0x000fea0003800000 */
.L_x_64:
[----:B------:R-:W-:Y:S01]  /*12ae0*/  F2FP.SATFINITE.E4M3.F32.PACK_AB_MERGE_C R5, RZ, R8, RZ ;  /* 0x00000008ff05723e */ /* 0x000fe200048070ff */
[----:B------:R-:W-:Y:S06]  /*12af0*/  @P0 BRA `(.L_x_35) ;  /* 0x0000000000200947 */ /* 0x000fec0003800000 */
[----:B------:R-:W-:Y:S01]  /*12b00*/  IADD3 R26, P0, R39, R26, RZ ;  /* 0x0000001a271a7210 */ /* 0x000fe20007f1e0ff */
[----:B------:R-:W-:Y:S01]  /*12b10*/  ULDC.64 UR6, c[0x0][0x5c0] ;  /* 0x0001700000067ab9 */ /* 0x000fe20000000a00 */
[----:B------:R-:W-:-:S03]  /*12b20*/  IMAD R25, R25, 0x180, RZ ;  /* 0x0000018019197824 */ /* 0x000fc600078e02ff */
[----:B------:R-:W-:Y:S02]  /*12b30*/  IMAD.X R27, R42, 0x1, R37, P0 ;  /* 0x000000012a1b7824 */ /* 0x000fe400000e0625 */
[----:B------:R-:W-:-:S03]  /*12b40*/  IMAD.WIDE.U32 R26, R24, 0x180, R26 ;  /* 0x00000180181a7825 */ /* 0x000fc600078e001a */
[----:B0-----:R-:W-:-:S04]  /*12b50*/  IADD3 R2, P0, R26, UR6, RZ ;  /* 0x000000061a027c10 */ /* 0x001fc8000ff1e0ff */
[----:B------:R-:W-:-:S05]  /*12b60*/  IADD3.X R3, R25, UR7, R27, P0, !PT ;  /* 0x0000000719037c10 */ /* 0x000fca00087fe41b */
[----:B------:R1:W-:Y:S04]  /*12b70*/  STG.E.U8 desc[UR14][R2.64+0x39], R5 ;  /* 0x0000390502007986 */ /* 0x0003e8000c10110e */
.L_x_35:
[----:B------:R-:W-:Y:S05]  /*12b80*/  BSYNC B0 ;  /* 0x0000000000007941 */ /* 0x000fea0003800000 */
.L_x_31:
[----:B012---:R-:W2:Y:S04]  /*12b90*/  LDL.LU R3, [R1+0x7c] ;  /* 0x00007c0001037983 */ /* 0x007ea80000300800 */
[----:B-----5:R-:W2:Y:S01]  /*12ba0*/  LDL.LU R2, [R1+0x80] ;  /* 0x0000800001027983 */ /* 0x020ea20000300800 */
[----:B------:R-:W-:Y:S01]  /*12bb0*/  ULDC UR6, c[0x0][0xc] ;  /* 0x0000030000067ab9 */ /* 0x000fe20000000800 */
[----:B------:R-:W-:Y:S01]  /*12bc0*/  ULDC UR7, c[0x0][0x10] ;  /* 0x0000040000077ab9 */ /* 0x000fe20000000800 */
[----:B------:R-:W2:Y:S01]  /*12bd0*/  LDC R5, c[0x0][0x14] ;  /* 0x00000500ff057b82 */ /* 0x000ea20000000800 */
[----:B------:R-:W-:Y:S01]  /*12be0*/  UIMAD.WIDE.U32 UR6, UR6, UR7, URZ ;  /* 0x00000007060672a5 */ /* 0x000fe2000f8e003f */
[----:B------:R-:W-:-:S05]  /*12bf0*/  UMOV UR12, 0xffffffff ;  /* 0xffffffff000c7882 */ /* 0x000fca0000000000 */
[----:B--2---:R-:W-:-:S04]  /*12c00*/  IMAD.WIDE.U32 R2, R5, UR6, R2 ;  /* 0x0000000605027c25 */ /* 0x004fc8000f8e0002 */
[----:B------:R-:W-:Y:S01]  /*12c10*/  IMAD R5, R5, UR7, RZ ;  /* 0x0000000705057c24 */ /* 0x000fe2000f8e02ff */
[----:B------:R-:W-:Y:S01]  /*12c20*/  ULDC.64 UR6, c[0x0][0x650] ;  /* 0x0001940000067ab9 */ /* 0x000fe20000000a00 */
[----:B------:R-:W-:Y:S01]  /*12c30*/  IMAD.MOV.U32 R19, RZ, RZ, R2 ;  /* 0x000000ffff137224 */ /* 0x000fe200078e0002 */
[----:B------:R-:W-:Y:S01]  /*12c40*/  ISETP.GE.U32.AND P0, PT, R2, UR6, PT ;  /* 0x0000000602007c0c */ /* 0x000fe2000bf06070 */
[----:B------:R-:W-:Y:S01]  /*12c50*/  IMAD.IADD R20, R3, 0x1, R5 ;  /* 0x0000000103147824 */ /* 0x000fe200078e0205 */
[----:B------:R-:W-:Y:S01]  /*12c60*/  PRMT R3, RZ, 0x7610, R3 ;  /* 0x00007610ff037816 */ /* 0x000fe20000000003 */
[----:B------:R-:W-:-:S03]  /*12c70*/  IMAD.MOV.U32 R2, RZ, RZ, -0x1 ;  /* 0xffffffffff027424 */ /* 0x000fc600078e00ff */
[----:B------:R0:W-:Y:S01]  /*12c80*/  STL [R1+0x7c], R20 ;  /* 0x00007c1401007387 */ /* 0x0001e20000100800 */
[----:B------:R-:W-:-:S03]  /*12c90*/  ISETP.GE.U32.AND.EX P0, PT, R20, UR7, PT, P0 ;  /* 0x0000000714007c0c */ /* 0x000fc6000bf06100 */
[----:B------:R0:W-:Y:S04]  /*12ca0*/  STL [R1+0x80], R19 ;  /* 0x0000801301007387 */ /* 0x0001e80000100800 */
[----:B------:R0:W-:Y:S06]  /*12cb0*/  STL [R1+0x84], R2 ;  /* 0x0000840201007387 */ /* 0x0001ec0000100800 */
[----:B------:R-:W-:Y:S05]  /*12cc0*/  @P0 BRA `(.L_x_66) ;  /* 0x0000000400740947 */ /* 0x000fea0003800000 */
[----:B------:R-:W0:Y:S01]  /*12cd0*/  S2R R14, SR_CTAID.X ;  /* 0x00000000000e7919 */ /* 0x000e220000002500 */
[----:B------:R-:W1:Y:S01]  /*12ce0*/  LDC.64 R8, c[0x0][0x628] ;  /* 0x00018a00ff087b82 */ /* 0x000e620000000a00 */
[----:B------:R-:W-:Y:S01]  /*12cf0*/  ULDC UR6, c[0x0][0x150] ;  /* 0x0000540000067ab9 */ /* 0x000fe20000000800 */
[----:B------:R-:W-:Y:S01]  /*12d00*/  IMAD.MOV.U32 R6, RZ, RZ, R19 ;  /* 0x000000ffff067224 */ /* 0x000fe200078e0013 */
[----:B------:R-:W2:Y:S01]  /*12d10*/  S2R R16, SR_CTAID.Y ;  /* 0x0000000000107919 */ /* 0x000ea20000002600 */
[----:B------:R-:W-:-:S04]  /*12d20*/  IMAD.MOV.U32 R7, RZ, RZ, R20 ;  /* 0x000000ffff077224 */ /* 0x000fc800078e0014 */
[----:B------:R-:W4:Y:S08]  /*12d30*/  LDC R17, c[0x0][0x144] ;  /* 0x00005100ff117b82 */ /* 0x000f300000000800 */
[----:B------:R-:W2:Y:S08]  /*12d40*/  LDC R10, c[0x0][0x630] ;  /* 0x00018c00ff0a7b82 */ /* 0x000eb00000000800 */
[----:B------:R-:W2:Y:S01]  /*12d50*/  LDC.64 R12, c[0x0][0x620] ;  /* 0x00018800ff0c7b82 */ /* 0x000ea20000000a00 */
[----:B-1----:R-:W-:-:S04]  /*12d60*/  ISETP.NE.U32.AND P0, PT, R8, RZ, PT ;  /* 0x000000ff0800720c */ /* 0x002fc80003f05070 */
[----:B------:R-:W-:Y:S02]  /*12d70*/  ISETP.NE.AND.EX P0, PT, R9, RZ, PT, P0 ;  /* 0x000000ff0900720c */ /* 0x000fe40003f05300 */
[----:B0-----:R-:W-:-:S05]  /*12d80*/  I2FP.F32.U32 R2, R14 ;  /* 0x0000000e00027245 */ /* 0x001fca0000201000 */
[----:B------:R-:W-:-:S04]  /*12d90*/  FMUL R2, R2, UR6 ;  /* 0x0000000602027c20 */ /* 0x000fc80008400000 */
[----:B------:R0:W1:Y:S02]  /*12da0*/  F2I.U32.TRUNC.NTZ R15, R2 ;  /* 0x00000002000f7305 */ /* 0x000064000020f000 */
[----:B----4-:R-:W-:Y:S05]  /*12db0*/  @!P0 BRA `(.L_x_67) ;  /* 0x0000000000288947 */ /* 0x010fea0003800000 */
[----:B0-----:R-:W0:Y:S02]  /*12dc0*/  LDC R2, c[0x0][0x634] ;  /* 0x00018d00ff027b82 */ /* 0x001e240000000800 */
        /* <DEDUP_REMOVED lines=9> */
.L_x_67:
[-CC-:B--2---:R-:W-:Y:S01]  /*12e60*/  SHF.R.U64 R21, R6, R10.reuse, R7.reuse ;  /* 0x0000000a06157219 */ /* 0x184fe20000001207 */
[----:B------:R-:W2:Y:S01]  /*12e70*/  LDC.64 R24, c[0x0][0x640] ;  /* 0x00019000ff187b82 */ /* 0x000ea20000000a00 */
[----:B0-----:R-:W-:Y:S01]  /*12e80*/  SHF.R.U32.HI R2, RZ, R10, R7 ;  /* 0x0000000aff027219 */ /* 0x001fe20000011607 */
[----:B-1----:R-:W-:Y:S01]  /*12e90*/  IMAD.MOV R15, RZ, RZ, -R15 ;  /* 0x000000ffff0f7224 */ /* 0x002fe200078e0a0f */
[----:B------:R-:W-:Y:S01]  /*12ea0*/  IADD3 R5, P0, RZ, -R21, RZ ;  /* 0x80000015ff057210 */ /* 0x000fe20007f1e0ff */
[----:B------:R-:W-:Y:S01]  /*12eb0*/  ULDC UR6, c[0x0][0x154] ;  /* 0x0000550000067ab9 */ /* 0x000fe20000000800 */
[----:B------:R-:W-:-:S03]  /*12ec0*/  IMAD.MOV.U32 R7, RZ, RZ, 0x1 ;  /* 0x00000001ff077424 */ /* 0x000fc600078e00ff */
[----:B------:R-:W0:Y:S01]  /*12ed0*/  LDC R6, c[0x0][0x618] ;  /* 0x00018600ff067b82 */ /* 0x000e220000000800 */
[----:B------:R-:W-:Y:S02]  /*12ee0*/  IMAD.X R3, RZ, RZ, ~R2, P0 ;  /* 0x000000ffff037224 */ /* 0x000fe400000e0e02 */
[----:B------:R-:W-:Y:S02]  /*12ef0*/  IMAD.MOV.U32 R2, RZ, RZ, R19 ;  /* 0x000000ffff027224 */ /* 0x000fe400078e0013 */
[-C--:B------:R-:W-:Y:S02]  /*12f00*/  IMAD R4, R3, R12.reuse, RZ ;  /* 0x0000000c03047224 */ /* 0x080fe400078e02ff */
[----:B------:R-:W-:Y:S01]  /*12f10*/  IMAD.MOV.U32 R3, RZ, RZ, R20 ;  /* 0x000000ffff037224 */ /* 0x000fe200078e0014 */
[----:B------:R-:W1:Y:S01]  /*12f20*/  LDC R18, c[0x0][0x608] ;  /* 0x00018200ff127b82 */ /* 0x000e620000000800 */
[----:B------:R-:W-:Y:S02]  /*12f30*/  IMAD R20, R17, R15, R14 ;  /* 0x0000000f11147224 */ /* 0x000fe400078e020e */
[----:B------:R-:W-:-:S04]  /*12f40*/  IMAD.WIDE.U32 R2, R5, R12, R2 ;  /* 0x0000000c05027225 */ /* 0x000fc800078e0002 */
[----:B------:R-:W-:Y:S01]  /*12f50*/  IMAD R5, R5, R13, R4 ;  /* 0x0000000d05057224 */ /* 0x000fe200078e0204 */
[----:B------:R-:W4:Y:S01]  /*12f60*/  LDC R22, c[0x0][0x658] ;  /* 0x00019600ff167b82 */ /* 0x000f220000000800 */
[----:B------:R-:W-:Y:S02]  /*12f70*/  I2FP.F32.U32 R4, R16 ;  /* 0x0000001000047245 */ /* 0x000fe40000201000 */
[----:B------:R-:W-:Y:S01]  /*12f80*/  IMAD.IADD R3, R3, 0x1, R5 ;  /* 0x0000000103037824 */ /* 0x000fe200078e0205 */
[----:B--2---:R-:W-:Y:S01]  /*12f90*/  ISETP.NE.U32.AND P0, PT, R24, RZ, PT ;  /* 0x000000ff1800720c */ /* 0x004fe20003f05070 */
[----:B------:R-:W-:Y:S02]  /*12fa0*/  IMAD.MOV.U32 R5, RZ, RZ, -0x1 ;  /* 0xffffffffff057424 */ /* 0x000fe400078e00ff */
[----:B------:R-:W-:Y:S01]  /*12fb0*/  FMUL R4, R4, UR6 ;  /* 0x0000000604047c20 */ /* 0x000fe20008400000 */
[----:B------:R-:W2:Y:S01]  /*12fc0*/  LDC R13, c[0x0][0x148] ;  /* 0x00005200ff0d7b82 */ /* 0x000ea20000000800 */
[----:B0-----:R-:W-:-:S02]  /*12fd0*/  SHF.R.U64 R10, R2, R6, R3 ;  /* 0x00000006020a7219 */ /* 0x001fc40000001203 */
[----:B------:R0:W0:Y:S01]  /*12fe0*/  F2I.U32.TRUNC.NTZ R11, R4 ;  /* 0x00000004000b7305 */ /* 0x000022000020f000 */
[----:B------:R-:W-:Y:S02]  /*12ff0*/  ISETP.NE.AND.EX P0, PT, R25, RZ, PT, P0 ;  /* 0x000000ff1900720c */ /* 0x000fe40003f05300 */
[----:B------:R-:W-:Y:S02]  /*13000*/  SHF.R.U32.HI R3, RZ, R6, R3 ;  /* 0x00000006ff037219 */ /* 0x000fe40000011603 */
[----:B------:R-:W0:Y:S02]  /*13010*/  LDC R14, c[0x0][0x600] ;  /* 0x00018000ff0e7b82 */ /* 0x000e240000000800 */
[-CC-:B-1----:R-:W-:Y:S02]  /*13020*/  SHF.R.U64 R8, R10, R18.reuse, R3.reuse ;  /* 0x000000120a087219 */ /* 0x182fe40000001203 */
[----:B------:R-:W-:-:S04]  /*13030*/  SHF.R.U32.HI R3, RZ, R18, R3 ;  /* 0x00000012ff037219 */ /* 0x000fc80000011603 */
[----:B------:R-:W1:Y:S01]  /*13040*/  LDC R15, c[0x0][0x648] ;  /* 0x00019200ff0f7b82 */ /* 0x000e620000000800 */
[-CC-:B----4-:R-:W-:Y:S02]  /*13050*/  SHF.R.U64 R12, R8, R22.reuse, R3.reuse ;  /* 0x00000016080c7219 */ /* 0x190fe40000001203 */
[-C--:B------:R-:W-:Y:S02]  /*13060*/  SHF.L.U32 R5, R5, R22.reuse, RZ ;  /* 0x0000001605057219 */ /* 0x080fe400000006ff */
[-C--:B------:R-:W-:Y:S01]  /*13070*/  SHF.R.U32.HI R3, RZ, R22.reuse, R3 ;  /* 0x00000016ff037219 */ /* 0x080fe20000011603 */
[----:B------:R-:W-:Y:S01]  /*13080*/  IMAD.MOV.U32 R2, RZ, RZ, R12 ;  /* 0x000000ffff027224 */ /* 0x000fe200078e000c */
[----:B------:R-:W-:Y:S01]  /*13090*/  SHF.L.U32 R22, R7, R22, RZ ;  /* 0x0000001607167219 */ /* 0x000fe200000006ff */
[----:B------:R-:W4:Y:S01]  /*130a0*/  LDC R17, c[0x0][0x638] ;  /* 0x00018e00ff117b82 */ /* 0x000f220000000800 */
[----:B------:R-:W-:-:S07]  /*130b0*/  LOP3.LUT R227, RZ, R5, RZ, 0x33, !PT ;  /* 0x00000005ffe37212 */ /* 0x000fce00078e33ff */
[----:B------:R-:W0:Y:S01]  /*130c0*/  LDC R19, c[0x0][0x610] ;  /* 0x00018400ff137b82 */ /* 0x000e220000000800 */
[----:B------:R-:W-:Y:S05]  /*130d0*/  @!P0 BRA `(.L_x_68) ;  /* 0x0000000000288947 */ /* 0x000fea0003800000 */
[----:B------:R-:W5:Y:S02]  /*130e0*/  LDC R7, c[0x0][0x64c] ;  /* 0x00019300ff077b82 */ /* 0x000f640000000800 */
[----:B-----5:R-:W-:-:S05]  /*130f0*/  IADD3 R7, P0, R12, R7, RZ ;  /* 0x000000070c077210 */ /* 0x020fca0007f1e0ff */
[----:B------:R-:W-:-:S04]  /*13100*/  IMAD.X R9, RZ, RZ, R3, P0 ;  /* 0x000000ffff097224 */ /* 0x000fc800000e0603 */
[----:B------:R-:W-:-:S04]  /*13110*/  IMAD.WIDE.U32 R2, R9, R24, RZ ;  /* 0x0000001809027225 */ /* 0x000fc800078e00ff */
[----:B0-----:R-:W-:-:S04]  /*13120*/  IMAD.WIDE.U32 R4, P0, R7, R25, R2 ;  /* 0x0000001907047225 */ /* 0x001fc80007800002 */
[----:B------:R-:W-:-:S04]  /*13130*/  IMAD.WIDE.U32 R2, R7, R24, RZ ;  /* 0x0000001807027225 */ /* 0x000fc800078e00ff */
[----:B------:R-:W-:Y:S01]  /*13140*/  IMAD.X R7, RZ, RZ, RZ, P0 ;  /* 0x000000ffff077224 */ /* 0x000fe200000e06ff */
[----:B------:R-:W-:Y:S01]  /*13150*/  IADD3 RZ, P0, R3, R4, RZ ;  /* 0x0000000403ff7210 */ /* 0x000fe20007f1e0ff */
[----:B------:R-:W-:-:S04]  /*13160*/  IMAD.MOV.U32 R6, RZ, RZ, R5 ;  /* 0x000000ffff067224 */ /* 0x000fc800078e0005 */
[----:B------:R-:W-:-:S08]  /*13170*/  IMAD.WIDE.U32.X R2, R9, R25, R6, P0 ;  /* 0x0000001909027225 */ /* 0x000fd000000e0406 */
.L_x_68:
[----:B0-----:R-:W0:Y:S01]  /*13180*/  LDC R4, c[0x0][0x65c] ;  /* 0x00019700ff047b82 */ /* 0x001e220000000800 */
[----:B-1----:R-:W-:Y:S01]  /*13190*/  SHF.R.U64 R2, R2, R15, R3 ;  /* 0x0000000f02027219 */ /* 0x002fe20000001203 */
[----:B------:R-:W-:Y:S01]  /*131a0*/  VIADD R5, R14, 0xffffffff ;  /* 0xffffffff0e057836 */ /* 0x000fe20000000000 */
[----:B------:R-:W-:Y:S01]  /*131b0*/  LOP3.LUT R227, R8, R227, RZ, 0xc0, !PT ;  /* 0x000000e308e37212 */ /* 0x000fe200078ec0ff */
[----:B------:R-:W-:Y:S01]  /*131c0*/  IMAD.MOV R11, RZ, RZ, -R11 ;  /* 0x000000ffff0b7224 */ /* 0x000fe200078e0a0b */
[----:B------:R-:W-:Y:S01]  /*131d0*/  R2UR UR12, R21 ;  /* 0x00000000150c72ca */ /* 0x000fe200000e0000 */
[----:B------:R-:W-:Y:S01]  /*131e0*/  IMAD.MOV R3, RZ, RZ, -R2 ;  /* 0x000000ffff037224 */ /* 0x000fe200078e0a02 */
[----:B------:R-:W-:Y:S01]  /*131f0*/  LOP3.LUT R5, R10, R5, RZ, 0xc0, !PT ;  /* 0x000000050a057212 */ /* 0x000fe200078ec0ff */
[----:B------:R-:W-:Y:S02]  /*13200*/  IMAD R227, R22, R2, R227 ;  /* 0x0000000216e37224 */ /* 0x000fe400078e02e3 */
[----:B----4-:R-:W-:-:S02]  /*13210*/  IMAD R2, R3, R17, R12 ;  /* 0x0000001103027224 */ /* 0x010fc400078e020c */
[----:B------:R-:W-:Y:S02]  /*13220*/  IMAD.MOV.U32 R3, RZ, RZ, 0x1 ;  /* 0x00000001ff037424 */ /* 0x000fe400078e00ff */
[----:B------:R-:W-:Y:S01]  /*13230*/  IMAD R2, R2, R14, R5 ;  /* 0x0000000e02027224 */ /* 0x000fe200078e0205 */
[----:B0-----:R-:W-:-:S13]  /*13240*/  ISETP.NE.AND P0, PT, R4, 0x1, PT ;  /* 0x000000010400780c */ /* 0x001fda0003f05270 */
[----:B--2---:R-:W-:-:S04]  /*13250*/  @P0 IMAD R20, R13, R11, R16 ;  /* 0x0000000b0d140224 */ /* 0x004fc800078e0210 */
[----:B------:R-:W-:-:S05]  /*13260*/  IMAD R227, R227, R19, R20 ;  /* 0x00000013e3e37224 */ /* 0x000fca00078e0214 */
[----:B------:R-:W-:Y:S02]  /*13270*/  SEL R4, R2, R227, !P0 ;  /* 0x000000e302047207 */ /* 0x000fe40004000000 */
[----:B------:R-:W-:-:S03]  /*13280*/  SEL R227, R227, R2, !P0 ;  /* 0x00000002e3e37207 */ /* 0x000fc60004000000 */
[----:B------:R1:W-:Y:S04]  /*13290*/  STL [R1+0x84], R4 ;  /* 0x0000840401007387 */ /* 0x0003e80000100800 */
.L_x_66:
[----:B------:R2:W-:Y:S01]  /*132a0*/  STL [R1+0x88], R227 ;  /* 0x000088e301007387 */ /* 0x0005e20000100800 */
[----:B------:R-:W-:Y:S01]  /*132b0*/  LOP3.LUT P0, RZ, R3, 0xff, RZ, 0xc0, !PT ;  /* 0x000000ff03ff7812 */ /* 0x000fe2000780c0ff */
[----:B------:R-:W-:-:S04]  /*132c0*/  UIMAD.WIDE.U32 UR6, UR5, -0x55555555, URZ ;  /* 0xaaaaaaab050678a5 */ /* 0x000fc8000f8e003f */
[----:B------:R-:W-:-:S04]  /*132d0*/  USHF.R.U32.HI UR6, URZ, 0x2, UR7 ;  /* 0x000000023f067899 */ /* 0x000fc80008011607 */
[----:B------:R-:W-:-:S04]  /*132e0*/  UIMAD UR5, UR6, -0x6, UR5 ;  /* 0xfffffffa060578a4 */ /* 0x000fc8000f8e0205 */
[----:B--2---:R-:W-:Y:S08]  /*132f0*/  @P0 BRA `(.L_x_69) ;  /* 0xfffffedc00640947 */ /* 0x004ff0000383ffff */
[----:B------:R-:W-:Y:S05]  /*13300*/  EXIT ;  /* 0x000000000000794d */ /* 0x000fea0003800000 */
.L_x_3:
[----:B------:R-:W2:Y:S01]  /*13310*/  LDL R18, [R1+0x80] ;  /* 0x0000800001127983 */ /* 0x000ea20000100800 */
[----:B------:R-:W-:-:S03]  /*13320*/  ULDC.64 UR4, c[0x0][0x650] ;  /* 0x0001940000047ab9 */ /* 0x000fc60000000a00 */
[----:B------:R-:W3:Y:S01]  /*13330*/  LDL R19, [R1+0x7c] ;  /* 0x00007c0001137983 */ /* 0x000ee20000100800 */
[----:B------:R-:W-:Y:S01]  /*13340*/  PRMT R0, RZ, 0x7610, R0 ;  /* 0x00007610ff007816 */ /* 0x000fe20000000000 */
[----:B------:R-:W-:Y:S02]  /*13350*/  IMAD.MOV.U32 R5, RZ, RZ, -0x1 ;  /* 0xffffffffff057424 */ /* 0x000fe400078e00ff */
[----:B------:R-:W-:Y:S02]  /*13360*/  IMAD.MOV.U32 R6, RZ, RZ, -0x1 ;  /* 0xffffffffff067424 */ /* 0x000fe400078e00ff */
[----:B------:R-:W-:Y:S01]  /*13370*/  IMAD.MOV.U32 R11, RZ, RZ, -0x1 ;  /* 0xffffffffff0b7424 */ /* 0x000fe200078e00ff */
[----:B--2---:R-:W-:-:S04]  /*13380*/  ISETP.GE.U32.AND P0, PT, R18, UR4, PT ;  /* 0x0000000412007c0c */ /* 0x004fc8000bf06070 */
[----:B---3--:R-:W-:-:S13]  /*13390*/  ISETP.GE.U32.AND.EX P0, PT, R19, UR5, PT, P0 ;  /* 0x0000000513007c0c */ /* 0x008fda000bf06100 */
[----:B------:R-:W-:Y:S05]  /*133a0*/  @P0 BRA `(.L_x_70) ;  /* 0x00000004006c0947 */ /* 0x000fea0003800000 */
        /* <DEDUP_REMOVED lines=18> */
.L_x_71:
[--C-:B------:R-:W-:Y:S01]  /*134d0*/  SHF.R.U64 R12, R10, R14, R11.reuse ;  /* 0x0000000e0a0c7219 */ /* 0x100fe2000000120b */
[----:B------:R-:W0:Y:S01]  /*134e0*/  LDC.64 R20, c[0x0][0x640] ;  /* 0x00019000ff147b82 */ /* 0x000e220000000a00 */
[----:B------:R-:W-:Y:S01]  /*134f0*/  I2FP.F32.U32 R9, R2 ;  /* 0x0000000200097245 */ /* 0x000fe20000201000 */
[----:B------:R-:W-:Y:S01]  /*13500*/  ULDC UR4, c[0x0][0x150] ;  /* 0x0000540000047ab9 */ /* 0x000fe20000000800 */
[----:B------:R-:W-:Y:S01]  /*13510*/  SHF.R.U32.HI R0, RZ, R14, R11 ;  /* 0x0000000eff007219 */ /* 0x000fe2000001160b */
[----:B------:R-:W-:Y:S01]  /*13520*/  IMAD.MOV.U32 R6, RZ, RZ, R18 ;  /* 0x000000ffff067224 */ /* 0x000fe200078e0012 */
[----:B------:R-:W-:Y:S01]  /*13530*/  IADD3 R3, P0, RZ, -R12, RZ ;  /* 0x8000000cff037210 */ /* 0x000fe20007f1e0ff */
[----:B------:R-:W-:Y:S01]  /*13540*/  FMUL R9, R9, UR4 ;  /* 0x0000000409097c20 */ /* 0x000fe20008400000 */
[----:B------:R-:W-:Y:S01]  /*13550*/  IMAD.MOV.U32 R7, RZ, RZ, R19 ;  /* 0x000000ffff077224 */ /* 0x000fe200078e0013 */
[----:B------:R-:W1:Y:S01]  /*13560*/  LDC R8, c[0x0][0x618] ;  /* 0x00018600ff087b82 */ /* 0x000e620000000800 */
[----:B------:R-:W-:Y:S01]  /*13570*/  ULDC UR4, c[0x0][0x154] ;  /* 0x0000550000047ab9 */ /* 0x000fe20000000800 */
[----:B------:R-:W-:-:S02]  /*13580*/  IMAD.X R5, RZ, RZ, ~R0, P0 ;  /* 0x000000ffff057224 */ /* 0x000fc400000e0e00 */
[----:B------:R-:W2:Y:S01]  /*13590*/  F2I.U32.TRUNC.NTZ R9, R9 ;  /* 0x0000000900097305 */ /* 0x000ea2000020f000 */
[----:B------:R-:W-:-:S03]  /*135a0*/  IMAD.WIDE.U32 R6, R3, R16, R6 ;  /* 0x0000001003067225 */ /* 0x000fc600078e0006 */
[----:B------:R-:W3:Y:S01]  /*135b0*/  LDC R11, c[0x0][0x144] ;  /* 0x00005100ff0b7b82 */ /* 0x000ee20000000800 */
[----:B------:R-:W-:Y:S01]  /*135c0*/  IMAD R0, R5, R16, RZ ;  /* 0x0000001005007224 */ /* 0x000fe200078e02ff */
[----:B------:R-:W-:-:S03]  /*135d0*/  I2FP.F32.U32 R5, R4 ;  /* 0x0000000400057245 */ /* 0x000fc60000201000 */
[----:B------:R-:W-:Y:S02]  /*135e0*/  IMAD R3, R3, R17, R0 ;  /* 0x0000001103037224 */ /* 0x000fe400078e0200 */
[----:B------:R-:W-:Y:S01]  /*135f0*/  FMUL R5, R5, UR4 ;  /* 0x0000000405057c20 */ /* 0x000fe20008400000 */
[----:B------:R-:W4:Y:S01]  /*13600*/  LDC R14, c[0x0][0x608] ;  /* 0x00018200ff0e7b82 */ /* 0x000f220000000800 */
[----:B------:R-:W-:Y:S01]  /*13610*/  IMAD.IADD R3, R7, 0x1, R3 ;  /* 0x0000000107037824 */ /* 0x000fe200078e0203 */
[----:B0-----:R-:W-:Y:S01]  /*13620*/  ISETP.NE.U32.AND P0, PT, R20, RZ, PT ;  /* 0x000000ff1400720c */ /* 0x001fe20003f05070 */
[----:B--2---:R-:W-:-:S03]  /*13630*/  IMAD.MOV R0, RZ, RZ, -R9 ;  /* 0x000000ffff007224 */ /* 0x004fc600078e0a09 */
[----:B------:R-:W-:Y:S02]  /*13640*/  ISETP.NE.AND.EX P0, PT, R21, RZ, PT, P0 ;  /* 0x000000ff1500720c */ /* 0x000fe40003f05300 */
[----:B------:R-:W0:Y:S01]  /*13650*/  LDC R19, c[0x0][0x658] ;  /* 0x00019600ff137b82 */ /* 0x000e220000000800 */
[-CC-:B-1----:R-:W-:Y:S01]  /*13660*/  SHF.R.U64 R10, R6, R8.reuse, R3.reuse ;  /* 0x00000008060a7219 */ /* 0x182fe20000001203 */
[----:B------:R-:W-:Y:S01]  /*13670*/  IMAD.MOV.U32 R6, RZ, RZ, -0x1 ;  /* 0xffffffffff067424 */ /* 0x000fe200078e00ff */
[----:B------:R-:W-:-:S05]  /*13680*/  SHF.R.U32.HI R3, RZ, R8, R3 ;  /* 0x00000008ff037219 */ /* 0x000fca0000011603 */
[----:B------:R-:W1:Y:S01]  /*13690*/  LDC R17, c[0x0][0x148] ;  /* 0x00005200ff117b82 */ /* 0x000e620000000800 */
[----:B---3--:R-:W-:Y:S02]  /*136a0*/  IMAD R18, R11, R0, R2 ;  /* 0x000000000b127224 */ /* 0x008fe400078e0202 */
[----:B------:R-:W-:-:S05]  /*136b0*/  IMAD.MOV.U32 R2, RZ, RZ, 0x1 ;  /* 0x00000001ff027424 */ /* 0x000fca00078e00ff */
[----:B------:R-:W2:Y:S01]  /*136c0*/  LDC R16, c[0x0][0x600] ;  /* 0x00018000ff107b82 */ /* 0x000ea20000000800 */
[-CC-:B----4-:R-:W-:Y:S02]  /*136d0*/  SHF.R.U64 R13, R10, R14.reuse, R3.reuse ;  /* 0x0000000e0a0d7219 */ /* 0x190fe40000001203 */
[----:B------:R-:W-:Y:S02]  /*136e0*/  SHF.R.U32.HI R0, RZ, R14, R3 ;  /* 0x0000000eff007219 */ /* 0x000fe40000011603 */
[----:B------:R3:W4:Y:S03]  /*136f0*/  F2I.U32.TRUNC.NTZ R14, R5 ;  /* 0x00000005000e7305 */ /* 0x000726000020f000 */
[----:B------:R-:W1:Y:S01]  /*13700*/  LDC R22, c[0x0][0x648] ;  /* 0x00019200ff167b82 */ /* 0x000e620000000800 */
[-C--:B0-----:R-:W-:Y:S02]  /*13710*/  SHF.R.U64 R15, R13, R19.reuse, R0 ;  /* 0x000000130d0f7219 */ /* 0x081fe40000001200 */
[----:B------:R-:W-:-:S02]  /*13720*/  SHF.L.U32 R6, R6, R19, RZ ;  /* 0x0000001306067219 */ /* 0x000fc400000006ff */
[-C--:B------:R-:W-:Y:S02]  /*13730*/  SHF.R.U32.HI R3, RZ, R19.reuse, R0 ;  /* 0x00000013ff037219 */ /* 0x080fe40000011600 */
[----:B------:R-:W-:Y:S01]  /*13740*/  SHF.L.U32 R19, R2, R19, RZ ;  /* 0x0000001302137219 */ /* 0x000fe200000006ff */
[----:B------:R-:W0:Y:S01]  /*13750*/  LDC R23, c[0x0][0x638] ;  /* 0x00018e00ff177b82 */ /* 0x000e220000000800 */
[----:B------:R-:W-:Y:S01]  /*13760*/  LOP3.LUT R24, RZ, R6, RZ, 0x33, !PT ;  /* 0x00000006ff187212 */ /* 0x000fe200078e33ff */
[----:B------:R-:W-:-:S06]  /*13770*/  IMAD.MOV.U32 R2, RZ, RZ, R15 ;  /* 0x000000ffff027224 */ /* 0x000fcc00078e000f */
[----:B------:R-:W0:Y:S01]  /*13780*/  LDC R25, c[0x0][0x610] ;  /* 0x00018400ff197b82 */ /* 0x000e220000000800 */
[----:B---34-:R-:W-:Y:S05]  /*13790*/  @!P0 BRA `(.L_x_72) ;  /* 0x0000000000288947 */ /* 0x018fea0003800000 */
[----:B------:R-:W3:Y:S02]  /*137a0*/  LDC R0, c[0x0][0x64c] ;  /* 0x00019300ff007b82 */ /* 0x000ee40000000800 */
[----:B---3--:R-:W-:-:S05]  /*137b0*/  IADD3 R5, P0, R15, R0, RZ ;  /* 0x000000000f057210 */ /* 0x008fca0007f1e0ff */
        /* <DEDUP_REMOVED lines=8> */
.L_x_72:
[----:B------:R-:W3:Y:S01]  /*13840*/  LDC R0, c[0x0][0x65c] ;  /* 0x00019700ff007b82 */ /* 0x000ee20000000800 */
[----:B-1----:R-:W-:Y:S01]  /*13850*/  SHF.R.U64 R3, R2, R22, R3 ;  /* 0x0000001602037219 */ /* 0x002fe20000001203 */
[----:B--2---:R-:W-:Y:S02]  /*13860*/  VIADD R7, R16, 0xffffffff ;  /* 0xffffffff10077836 */ /* 0x004fe40000000000 */
[----:B------:R-:W-:Y:S02]  /*13870*/  IMAD.MOV R14, RZ, RZ, -R14 ;  /* 0x000000ffff0e7224 */ /* 0x000fe400078e0a0e */
[----:B------:R-:W-:Y:S02]  /*13880*/  IMAD.MOV R2, RZ, RZ, -R3 ;  /* 0x000000ffff027224 */ /* 0x000fe400078e0a03 */
[----:B------:R-:W-:Y:S01]  /*13890*/  IMAD.MOV.U32 R11, RZ, RZ, R12 ;  /* 0x000000ffff0b7224 */ /* 0x000fe200078e000c */
[----:B---3--:R-:W-:Y:S02]  /*138a0*/  ISETP.NE.AND P0, PT, R0, 0x1, PT ;  /* 0x000000010000780c */ /* 0x008fe40003f05270 */
[----:B------:R-:W-:-:S05]  /*138b0*/  LOP3.LUT R0, R13, R24, RZ, 0xc0, !PT ;  /* 0x000000180d007212 */ /* 0x000fca00078ec0ff */
[----:B------:R-:W-:Y:S01]  /*138c0*/  IMAD R5, R19, R3, R0 ;  /* 0x0000000313057224 */ /* 0x000fe200078e0200 */
[----:B------:R-:W-:Y:S01]  /*138d0*/  LOP3.LUT R3, R10, R7, RZ, 0xc0, !PT ;  /* 0x000000070a037212 */ /* 0x000fe200078ec0ff */
[----:B0-----:R-:W-:-:S04]  /*138e0*/  IMAD R0, R2, R23, R15 ;  /* 0x0000001702007224 */ /* 0x001fc800078e020f */
[----:B------:R-:W-:Y:S02]  /*138f0*/  @P0 IMAD R18, R17, R14, R4 ;  /* 0x0000000e11120224 */ /* 0x000fe400078e0204 */
[----:B------:R-:W-:Y:S02]  /*13900*/  IMAD R2, R0, R16, R3 ;  /* 0x0000001000027224 */ /* 0x000fe400078e0203 */
[----:B------:R-:W-:Y:S02]  /*13910*/  IMAD R5, R5, R25, R18 ;  /* 0x0000001905057224 */ /* 0x000fe400078e0212 */
[----:B------:R-:W-:-:S03]  /*13920*/  IMAD.MOV.U32 R4, RZ, RZ, 0x1 ;  /* 0x00000001ff047424 */ /* 0x000fc600078e00ff */
[----:B------:R-:W-:Y:S02]  /*13930*/  SEL R6, R2, R5, !P0 ;  /* 0x0000000502067207 */ /* 0x000fe40004000000 */
[----:B------:R-:W-:Y:S02]  /*13940*/  PRMT R0, R4, 0x7610, R0 ;  /* 0x0000761004007816 */ /* 0x000fe40000000000 */
[----:B------:R-:W-:-:S07]  /*13950*/  SEL R5, R5, R2, !P0 ;  /* 0x0000000205057207 */ /* 0x000fce0004000000 */
.L_x_70:
[----:B------:R-:W-:-:S08]  /*13960*/  NOP ;  /* 0x0000000000007918 */ /* 0x000fd00000000000 */
[----:B------:R-:W0:-:S00]  /*13970*/  USETMAXREG.DEALLOC.CTAPOOL 0x28 ;  /* 0x00000028000079c8 */ /* 0x000e0000080e0500 */
[----:B------:R-:W-:-:S13]  /*13980*/  ISETP.NE.AND P0, PT, RZ, UR8, PT ;  /* 0x00000008ff007c0c */ /* 0x000fda000bf05270 */
[----:B------:R-:W-:Y:S05]  /*13990*/  @P0 EXIT ;  /* 0x000000000000094d */ /* 0x000fea0003800000 */
[----:B0-----:R-:W-:Y:S01]  /*139a0*/  LOP3.LUT P0, RZ, R0, 0xff, RZ, 0xc0, !PT ;  /* 0x000000ff00ff7812 */ /* 0x001fe2000780c0ff */
[----:B------:R-:W-:Y:S02]  /*139b0*/  IMAD.MOV.U32 R0, RZ, RZ, 0x1 ;  /* 0x00000001ff007424 */ /* 0x000fe400078e00ff */
[----:B------:R-:W-:-:S10]  /*139c0*/  IMAD.MOV.U32 R8, RZ, RZ, RZ ;  /* 0x000000ffff087224 */ /* 0x000fd400078e00ff */
[----:B------:R-:W-:Y:S05]  /*139d0*/  @!P0 BRA `(.L_x_73) ;  /* 0x0000000c00588947 */ /* 0x000fea0003800000 */
[----:B------:R-:W0:Y:S01]  /*139e0*/  S2R R2, SR_TID.X ;  /* 0x0000000000027919 */ /* 0x000e220000002100 */
[----:B------:R-:W-:Y:S01]  /*139f0*/  ULDC UR4, c[0x0][0x28c] ;  /* 0x0000a30000047ab9 */ /* 0x000fe20000000800 */
[----:B------:R-:W-:Y:S01]  /*13a00*/  ULDC UR6, c[0x0][0x658] ;  /* 0x0001960000067ab9 */ /* 0x000fe20000000800 */
[----:B------:R-:W-:Y:S01]  /*13a10*/  UIADD3 UR10, UR4, 0x3f, URZ ;  /* 0x0000003f040a7890 */ /* 0x000fe2000fffe03f */
[----:B------:R-:W-:Y:S01]  /*13a20*/  BSSY B0, `(.L_x_73) ;  /* 0x00000d1000007945 */ /* 0x000fe20003800000 */
[----:B------:R-:W-:Y:S01]  /*13a30*/  UMOV UR7, 0xffffffff ;  /* 0xffffffff00077882 */ /* 0x000fe20000000000 */
[----:B------:R-:W-:Y:S01]  /*13a40*/  ULDC UR5, c[0x0][0x600] ;  /* 0x0001800000057ab9 */ /* 0x000fe20000000800 */
[----:B------:R-:W-:Y:S01]  /*13a50*/  UMOV UR9, 0x1 ;  /* 0x0000000100097882 */ /* 0x000fe20000000000 */
[----:B------:R-:W-:Y:S01]  /*13a60*/  USHF.L.U32 UR7, UR7, UR6, URZ ;  /* 0x0000000607077299 */ /* 0x000fe2000800063f */
[----:B------:R-:W-:Y:S01]  /*13a70*/  IMAD.MOV.U32 R9, RZ, RZ, 0x1 ;  /* 0x00000001ff097424 */ /* 0x000fe200078e00ff */
[----:B------:R-:W-:Y:S01]  /*13a80*/  UIADD3 UR4, UR5, -0x1, URZ ;  /* 0xffffffff05047890 */ /* 0x000fe2000fffe03f */
[----:B------:R-:W-:Y:S01]  /*13a90*/  IMAD.MOV.U32 R0, RZ, RZ, 0x1 ;  /* 0x00000001ff007424 */ /* 0x000fe200078e00ff */
[----:B------:R-:W-:Y:S01]  /*13aa0*/  USHF.R.S32.HI UR11, URZ, 0x1f, UR10 ;  /* 0x0000001f3f0b7899 */ /* 0x000fe2000801140a */
[----:B------:R-:W-:Y:S01]  /*13ab0*/  IMAD.MOV.U32 R8, RZ, RZ, RZ ;  /* 0x000000ffff087224 */ /* 0x000fe200078e00ff */
[----:B------:R-:W-:Y:S01]  /*13ac0*/  ULDC UR8, c[0x0][0xc] ;  /* 0x0000030000087ab9 */ /* 0x000fe20000000800 */
[----:B------:R-:W-:-:S02]  /*13ad0*/  USHF.L.U32 UR5, UR9, UR6, URZ ;  /* 0x0000000609057299 */ /* 0x000fc4000800063f */
[----:B------:R-:W-:Y:S01]  /*13ae0*/  ULEA.HI UR11, UR11, UR10, URZ, 0x6 ;  /* 0x0000000a0b0b7291 */ /* 0x000fe2000f8f303f */
[----:B------:R-:W-:Y:S01]  /*13af0*/  ULDC UR9, c[0x0][0x10] ;  /* 0x0000040000097ab9 */ /* 0x000fe20000000800 */
[----:B------:R-:W-:Y:S02]  /*13b00*/  ULOP3.LUT UR6, URZ, UR7, URZ, 0x33, !UPT ;  /* 0x000000073f067292 */ /* 0x000fe4000f8e333f */
[----:B------:R-:W-:Y:S01]  /*13b10*/  UIMAD.WIDE.U32 UR8, UR8, UR9, URZ ;  /* 0x00000009080872a5 */ /* 0x000fe2000f8e003f */
[----:B------:R-:W-:Y:S01]  /*13b20*/  ULDC UR7, c[0x0][0x14] ;  /* 0x0000050000077ab9 */ /* 0x000fe20000000800 */
[----:B------:R-:W-:Y:S02]  /*13b30*/  USHF.R.S32.HI UR20, URZ, 0x6, UR11 ;  /* 0x000000063f147899 */ /* 0x000fe4000801140b */
[----:B------:R-:W-:Y:S02]  /*13b40*/  UIMAD.WIDE.U32 UR22, UR8, UR7, URZ ;  /* 0x00000007081672a5 */ /* 0x000fe4000f8e003f */
[----:B------:R-:W-:-:S02]  /*13b50*/  UIMAD UR18, UR9, UR7, URZ ;  /* 0x00000007091272a4 */ /* 0x000fc4000f8e023f */
[----:B------:R-:W-:Y:S01]  /*13b60*/  ULOP3.LUT UR26, UR13, 0x2, URZ, 0xfc, !UPT ;  /* 0x000000020d1a7892 */ /* 0x000fe2000f8efc3f */
[C---:B0-----:R-:W-:Y:S01]  /*13b70*/  LOP3.LUT P2, RZ, R2.reuse, 0x7f, RZ, 0xc0, !PT ;  /* 0x0000007f02ff7812 */ /* 0x041fe2000784c0ff */
[----:B------:R-:W-:Y:S01]  /*13b80*/  UIADD3 UR18, UR23, UR18, URZ ;  /* 0x0000001217127290 */ /* 0x000fe2000fffe03f */
[----:B------:R-:W-:Y:S01]  /*13b90*/  LOP3.LUT P0, RZ, R2, 0x1f, RZ, 0xc0, !PT ;  /* 0x0000001f02ff7812 */ /* 0x000fe2000780c0ff */
[----:B------:R-:W-:Y:S01]  /*13ba0*/  UIADD3 UR27, UR20, 0x1, URZ ;  /* 0x00000001141b7890 */ /* 0x000fe2000fffe03f */
[----:B------:R-:W-:Y:S02]  /*13bb0*/  ULDC.64 UR24, c[0x0][0x198] ;  /* 0x0000660000187ab9 */ /* 0x000fe40000000a00 */
[----:B------:R-:W-:-:S13]  /*13bc0*/  PLOP3.LUT P0, PT, P0, P2, PT, 0x8a, 0x0 ;  /* 0x000000000000781c */ /* 0x000fda0000705172 */
.L_x_85:
[----:B------:R-:W-:-:S03]  /*13bd0*/  UMOV UR7, 0xffffffff ;  /* 0xffffffff00077882 */ /* 0x000fc60000000000 */
[----:B------:R-:W-:Y:S05]  /*13be0*/  BRA.DIV UR7, `(.L_x_74) ;  /* 0x0000001207187947 */ /* 0x000fea000b800000 */
[----:B------:R-:W-:-:S13]  /*13bf0*/  ELECT P1, URZ, PT ;  /* 0x00000000003f782f */ /* 0x000fda0003820000 */
.L_x_98:
[----:B------:R-:W0:Y:S01]  /*13c00*/  LDC R2, c[0x0][0x28c] ;  /* 0x0000a300ff027b82 */ /* 0x000e220000000800 */
[----:B------:R-:W-:Y:S01]  /*13c10*/  BSSY B1, `(.L_x_75) ;  /* 0x0000038000017945 */ /* 0x000fe20003800000 */
[----:B0-----:R-:W-:-:S13]  /*13c20*/  ISETP.LT.OR P1, PT, R2, 0x1, !P1 ;  /* 0x000000010200780c */ /* 0x001fda0004f21670 */
[----:B------:R-:W-:Y:S05]  /*13c30*/  @P1 BRA `(.L_x_76) ;  /* 0x0000000000d41947 */ /* 0x000fea0003800000 */
[----:B------:R-:W-:Y:S02]  /*13c40*/  IMAD.SHL.U32 R6, R6, 0x40, RZ ;  /* 0x0000004006067824 */ /* 0x000fe400078e00ff */
[----:B------:R-:W-:Y:S02]  /*13c50*/  IMAD.SHL.U32 R7, R5, 0x200, RZ ;  /* 0x0000020005077824 */ /* 0x000fe400078e00ff */
[----:B------:R-:W-:Y:S02]  /*13c60*/  IMAD.MOV.U32 R12, RZ, RZ, RZ ;  /* 0x000000ffff0c7224 */ /* 0x000fe400078e00ff */
[----:B------:R-:W-:Y:S02]  /*13c70*/  IMAD.U32 R14, RZ, RZ, UR27 ;  /* 0x0000001bff0e7e24 */ /* 0x000fe4000f8e00ff */
[----:B------:R-:W-:Y:S02]  /*13c80*/  IMAD.MOV.U32 R2, RZ, RZ, R0 ;  /* 0x000000ffff027224 */ /* 0x000fe400078e0000 */
[----:B------:R-:W-:-:S07]  /*13c90*/  IMAD.MOV.U32 R3, RZ, RZ, R8 ;  /* 0x000000ffff037224 */ /* 0x000fce00078e0008 */
.L_x_80:
[----:B------:R-:W0:Y:S01]  /*13ca0*/  S2R R5, SR_CgaCtaId ;  /* 0x0000000000057919 */ /* 0x000e220000008800 */
[----:B------:R-:W-:-:S04]  /*13cb0*/  MOV R4, 0x400 ;  /* 0x0000040000047802 */ /* 0x000fc80000000f00 */
[----:B0-----:R-:W-:Y:S02]  /*13cc0*/  LEA R10, R5, R4, 0x18 ;  /* 0x00000004050a7211 */ /* 0x001fe400078ec0ff */
[----:B------:R-:W-:Y:S01]  /*13cd0*/  SHF.L.U32 R4, R2, 0x1f, RZ ;  /* 0x0000001f02047819 */ /* 0x000fe200000006ff */
[----:B------:R-:W0:Y:S02]  /*13ce0*/  @!P2 LDC R5, c[0x0][0x500] ;  /* 0x00014000ff05ab82 */ /* 0x000e240000000800 */
[----:B------:R-:W-:-:S04]  /*13cf0*/  IMAD R13, R3, 0x8, R10 ;  /* 0x00000008030d7824 */ /* 0x000fc800078e020a */
[----:B------:R-:W1:Y:S02]  /*13d00*/  SYNCS.PHASECHK.TRANS64.TRYWAIT P1, [R13+URZ+0x30], R4 ;  /* 0x000030040d0075a7 */ /* 0x000e64000802017f */
[----:B-1----:R-:W-:Y:S05]  /*13d10*/  @!P1 BRA `(.L_x_77) ;  /* 0x0000000c00ec9947 */ /* 0x002fea0003800000 */
.L_x_99:
[----:B------:R-:W-:Y:S01]  /*13d20*/  UPRMT UR7, UR26, 0x9910, URZ ;  /* 0x000099101a077896 */ /* 0x000fe2000800003f */
[----:B0-----:R0:W-:Y:S03]  /*13d30*/  @!P2 SYNCS.ARRIVE.TRANS64 RZ, [R13+URZ], R5 ;  /* 0x000000050dffa9a7 */ /* 0x0011e6000800003f */
[----:B------:R-:W-:-:S06]  /*13d40*/  UISETP.NE.AND UP0, UPT, UR7, 0x2, UPT ;  /* 0x000000020700788c */ /* 0x000fcc000bf05270 */
[----:B------:R-:W-:-:S13]  /*13d50*/  PLOP3.LUT P1, PT, PT, PT, UP0, 0x80, 0x0 ;  /* 0x000000000000781c */ /* 0x000fda0003f2f008 */
[----:B0-----:R-:W-:Y:S05]  /*13d60*/  @P1 BRA `(.L_x_78) ;  /* 0x0000000000041947 */ /* 0x001fea0003800000 */
[----:B------:R-:W-:Y:S01]  /*13d70*/  BPT.TRAP 0x1 ;  /* 0x000000040000795c */ /* 0x000fe20000300000 */
.L_x_78:
[----:B------:R-:W-:Y:S05]  /*13d80*/  @P0 BRA `(.L_x_79) ;  /* 0x0000000000040947 */ /* 0x000fea0003800000 */
[----:B------:R-:W-:Y:S01]  /*13d90*/  BPT.TRAP 0x1 ;  /* 0x000000040000795c */ /* 0x000fe20000300000 */
.L_x_79:
[--C-:B-1----:R-:W-:Y:S01]  /*13da0*/  IMAD R4, R3, 0x8000, R10.reuse ;  /* 0x0000800003047824 */ /* 0x102fe200078e020a */
[----:B------:R-:W-:Y:S01]  /*13db0*/  R2UR UR9, R13 ;  /* 0x000000000d0972ca */ /* 0x000fe200000e0000 */
[----:B------:R-:W-:Y:S01]  /*13dc0*/  IMAD R10, R3, 0x1000, R10 ;  /* 0x00001000030a7824 */ /* 0x000fe200078e020a */
[----:B------:R-:W-:Y:S01]  /*13dd0*/  UIADD3 UR14, UP0, UR24, 0xf0, URZ ;  /* 0x000000f0180e7890 */ /* 0x000fe2000ff1e03f */
[----:B------:R-:W-:Y:S01]  /*13de0*/  VIADD R14, R14, 0xffffffff ;  /* 0xffffffff0e0e7836 */ /* 0x000fe20000000000 */
[----:B------:R-:W-:Y:S01]  /*13df0*/  R2UR UR7, R4 ;  /* 0x00000000040772ca */ /* 0x000fe200000e0000 */
[----:B------:R-:W-:Y:S01]  /*13e00*/  UIADD3 UR28, UP1, UR24, 0x1f0, URZ ;  /* 0x000001f0181c7890 */ /* 0x000fe2000ff3e03f */
[----:B------:R-:W-:Y:S01]  /*13e10*/  R2UR UR8, R10 ;  /* 0x000000000a0872ca */ /* 0x000fe200000e0000 */
[----:B------:R-:W-:Y:S01]  /*13e20*/  UIADD3.X UR15, URZ, UR25, URZ, UP0, !UPT ;  /* 0x000000193f0f7290 */ /* 0x000fe200087fe43f */
[----:B------:R-:W-:Y:S01]  /*13e30*/  R2UR UR11, R7 ;  /* 0x00000000070b72ca */ /* 0x000fe200000e0000 */
[----:B------:R-:W-:Y:S01]  /*13e40*/  VIADD R3, R3, 0x1 ;  /* 0x0000000103037836 */ /* 0x000fe20000000000 */
[----:B------:R-:W-:Y:S01]  /*13e50*/  R2UR UR10, R12 ;  /* 0x000000000c0a72ca */ /* 0x000fe200000e0000 */
[----:B------:R-:W-:Y:S01]  /*13e60*/  UIADD3.X UR29, URZ, UR25, URZ, UP1, !UPT ;  /* 0x000000193f1d7290 */ /* 0x000fe20008ffe43f */
[----:B------:R-:W-:Y:S01]  /*13e70*/  R2UR UR12, R11 ;  /* 0x000000000b0c72ca */ /* 0x000fe200000e0000 */
[----:B------:R-:W-:Y:S01]  /*13e80*/  UMOV UR16, 0x0 ;  /* 0x0000000000107882 */ /* 0x000fe20000000000 */
[----:B------:R-:W-:Y:S01]  /*13e90*/  R2UR UR21, R6 ;  /* 0x00000000061572ca */ /* 0x000fe200000e0000 */
[----:B------:R-:W-:Y:S01]  /*13ea0*/  UMOV UR17, 0x10000000 ;  /* 0x1000000000117882 */ /* 0x000fe20000000000 */
[----:B------:R-:W-:Y:S01]  /*13eb0*/  ISETP.GT.AND P3, PT, R14, 0x1, PT ;  /* 0x000000010e00780c */ /* 0x000fe20003f64270 */
[----:B------:R-:W-:Y:S01]  /*13ec0*/  UIADD3 UR7, UR7, 0x180, URZ ;  /* 0x0000018007077890 */ /* 0x000fe2000fffe03f */
[----:B------:R-:W-:Y:S01]  /*13ed0*/  ISETP.NE.AND P1, PT, R3, 0x6, PT ;  /* 0x000000060300780c */ /* 0x000fe20003f25270 */
[----:B------:R-:W-:Y:S01]  /*13ee0*/  UIADD3 UR19, UR8, 0x30180, URZ ;  /* 0x0003018008137890 */ /* 0x000fe2000fffe03f */
[----:B------:R-:W-:-:S02]  /*13ef0*/  VIADD R12, R12, 0x40 ;  /* 0x000000400c0c7836 */ /* 0x000fc40000000000 */
[----:B------:R-:W-:Y:S02]  /*13f00*/  SEL R5, RZ, 0x1, P1 ;  /* 0x00000001ff057807 */ /* 0x000fe40000800000 */
[----:B------:R-:W-:Y:S01]  /*13f10*/  UMOV UR8, UR7 ;  /* 0x0000000700087c82 */ /* 0x000fe20008000000 */
[----:B------:R-:W-:Y:S01]  /*13f20*/  SEL R3, R3, RZ, P1 ;  /* 0x000000ff03037207 */ /* 0x000fe20000800000 */
[----:B------:R0:W-:Y:S01]  /*13f30*/  UTMALDG.3D [UR8], [UR14], desc[UR16] ;  /* 0x000010080e0075b4 */ /* 0x0001e20008011000 */
[----:B------:R-:W-:Y:S01]  /*13f40*/  LOP3.LUT R2, R2, R5, RZ, 0x3c, !PT ;  /* 0x0000000502027212 */ /* 0x000fe200078e3cff */
[----:B0-----:R-:W-:Y:S01]  /*13f50*/  UMOV UR8, UR19 ;  /* 0x0000001300087c82 */ /* 0x001fe20008000000 */
[----:B------:R-:W-:Y:S02]  /*13f60*/  UMOV UR11, UR21 ;  /* 0x00000015000b7c82 */ /* 0x000fe40008000000 */
[----:B------:R0:W-:Y:S02]  /*13f70*/  UTMALDG.3D [UR8], [UR28], desc[UR16] ;  /* 0x000010081c0075b4 */ /* 0x0001e40008011000 */
[----:B0-----:R-:W-:Y:S05]  /*13f80*/  @P3 BRA `(.L_x_80) ;  /* 0xfffffffc00443947 */ /* 0x001fea000383ffff */
.L_x_76:
[----:B------:R-:W-:Y:S05]  /*13f90*/  BSYNC B1 ;  /* 0x0000000000017941 */ /* 0x000fea0003800000 */
.L_x_75:
[----:B------:R-:W2:Y:S01]  /*13fa0*/  LDL.LU R15, [R1+0x7c] ;  /* 0x00007c00010f7983 */ /* 0x000ea20000300800 */
[----:B------:R-:W-:Y:S01]  /*13fb0*/  LOP3.LUT P4, RZ, R9, 0xff, RZ, 0xc0, !PT ;  /* 0x000000ff09ff7812 */ /* 0x000fe2000788c0ff */
[----:B------:R-:W-:Y:S01]  /*13fc0*/  VIADD R8, R8, UR20 ;  /* 0x0000001408087c36 */ /* 0x000fe20008000000 */
[----:B------:R-:W-:Y:S01]  /*13fd0*/  ULDC.64 UR8, c[0x0][0x650] ;  /* 0x0001940000087ab9 */ /* 0x000fe20000000a00 */
[----:B------:R-:W3:Y:S01]  /*13fe0*/  LDL.LU R13, [R1+0x80] ;  /* 0x00008000010d7983 */ /* 0x000ee20000300800 */
[----:B------:R-:W-:Y:S01]  /*13ff0*/  IMAD.U32 R5, RZ, RZ, UR20 ;  /* 0x00000014ff057e24 */ /* 0x000fe2000f8e00ff */
[----:B------:R-:W-:Y:S01]  /*14000*/  UISETP.GE.U32.AND UP0, UPT, UR20, 0x6, UPT ;  /* 0x000000061400788c */ /* 0x000fe2000bf06070 */
[----:B------:R-:W-:Y:S01]  /*14010*/  ISETP.GT.U32.AND P1, PT, R8, 0x5, PT ;  /* 0x000000050800780c */ /* 0x000fe20003f24070 */
[----:B------:R-:W-:Y:S01]  /*14020*/  BSSY B1, `(.L_x_81) ;  /* 0x000006e000017945 */ /* 0x000fe20003800000 */
[----:B------:R-:W-:Y:S01]  /*14030*/  IMAD.MOV.U32 R6, RZ, RZ, -0x1 ;  /* 0xffffffffff067424 */ /* 0x000fe200078e00ff */
[----:B------:R-:W-:Y:S01]  /*14040*/  PRMT R9, RZ, 0x7610, R9 ;  /* 0x00007610ff097816 */ /* 0x000fe20000000009 */
[----:B------:R-:W-:Y:S01]  /*14050*/  IMAD.MOV.U32 R11, RZ, RZ, -0x1 ;  /* 0xffffffffff0b7424 */ /* 0x000fe200078e00ff */
[----:B------:R-:W-:-:S02]  /*14060*/  ISETP.LT.U32.AND P1, PT, R5, 0x6, P1 ;  /* 0x000000060500780c */ /* 0x000fc40000f21070 */
[----:B------:R-:W0:Y:S01]  /*14070*/  @P4 S2R R3, SR_CgaCtaId ;  /* 0x0000000000034919 */ /* 0x000e220000008800 */
[----:B------:R-:W-:Y:S02]  /*14080*/  @P4 MOV R2, 0x400 ;  /* 0x0000040000024802 */ /* 0x000fe40000000f00 */
[----:B------:R-:W-:Y:S02]  /*14090*/  PLOP3.LUT P3, PT, PT, PT, UP0, 0x80, 0x0 ;  /* 0x000000000000781c */ /* 0x000fe40003f6f008 */
[----:B0-----:R-:W-:Y:S01]  /*140a0*/  @P4 LEA R4, R3, R2, 0x18 ;  /* 0x0000000203044211 */ /* 0x001fe200078ec0ff */
[----:B------:R-:W-:-:S03]  /*140b0*/  IMAD.WIDE.U32 R2, R8, -0x55555555, RZ ;  /* 0xaaaaaaab08027825 */ /* 0x000fc600078e00ff */
[----:B------:R0:W-:Y:S02]  /*140c0*/  @P4 SYNCS.ARRIVE.TRANS64.A1T0 RZ, [R4+URZ+0x78], RZ ;  /* 0x000078ff04ff49a7 */ /* 0x0001e4000810003f */
[----:B------:R-:W-:Y:S02]  /*140d0*/  SHF.R.U32.HI R5, RZ, 0x2, R3 ;  /* 0x00000002ff057819 */ /* 0x000fe40000011603 */
[----:B------:R-:W-:Y:S02]  /*140e0*/  SEL R3, RZ, 0x1, !P1 ;  /* 0x00000001ff037807 */ /* 0x000fe40004800000 */
[----:B------:R-:W-:Y:S01]  /*140f0*/  PRMT R2, RZ, 0x7610, R2 ;  /* 0x00007610ff027816 */ /* 0x000fe20000000002 */
[----:B------:R-:W-:Y:S01]  /*14100*/  IMAD R8, R5, -0x6, R8 ;  /* 0xfffffffa05087824 */ /* 0x000fe200078e0208 */
[----:B------:R-:W-:-:S04]  /*14110*/  LOP3.LUT R0, R0, R3, RZ, 0x3c, !PT ;  /* 0x0000000300007212 */ /* 0x000fc800078e3cff */
[----:B------:R-:W-:Y:S01]  /*14120*/  @P3 LOP3.LUT R0, R0, 0x1, R5, 0x78, !PT ;  /* 0x0000000100003812 */ /* 0x000fe200078e7805 */
[----:B------:R-:W-:Y:S01]  /*14130*/  IMAD.MOV.U32 R5, RZ, RZ, -0x1 ;  /* 0xffffffffff057424 */ /* 0x000fe200078e00ff */
[----:B---3--:R-:W-:-:S04]  /*14140*/  IADD3 R13, P4, R13, UR22, RZ ;  /* 0x000000160d0d7c10 */ /* 0x008fc8000ff9e0ff */
[----:B--2---:R-:W-:Y:S01]  /*14150*/  IADD3.X R15, R15, UR18, RZ, P4, !PT ;  /* 0x000000120f0f7c10 */ /* 0x004fe2000a7fe4ff */
[----:B------:R0:W-:Y:S01]  /*14160*/  STL [R1+0x80], R13 ;  /* 0x0000800d01007387 */ /* 0x0001e20000100800 */
[----:B------:R-:W-:-:S03]  /*14170*/  ISETP.GE.U32.AND P1, PT, R13, UR8, PT ;  /* 0x000000080d007c0c */ /* 0x000fc6000bf26070 */
[----:B------:R0:W-:Y:S01]  /*14180*/  STL [R1+0x7c], R15 ;  /* 0x00007c0f01007387 */ /* 0x0001e20000100800 */
[----:B------:R-:W-:-:S13]  /*14190*/  ISETP.GE.U32.AND.EX P1, PT, R15, UR9, PT, P1 ;  /* 0x000000090f007c0c */ /* 0x000fda000bf26110 */
[----:B0-----:R-:W-:Y:S05]  /*141a0*/  @P1 BRA `(.L_x_82) ;  /* 0x0000000400541947 */ /* 0x001fea0003800000 */
[----:B------:R-:W-:Y:S01]  /*141b0*/  ULDC.64 UR8, c[0x0][0x628] ;  /* 0x00018a0000087ab9 */ /* 0x000fe20000000a00 */
[----:B------:R-:W0:Y:S01]  /*141c0*/  S2R R12, SR_CTAID.X ;  /* 0x00000000000c7919 */ /* 0x000e220000002500 */
[----:B------:R-:W-:Y:S01]  /*141d0*/  ISETP.NE.U32.AND P1, PT, RZ, UR8, PT ;  /* 0x00000008ff007c0c */ /* 0x000fe2000bf25070 */
[----:B------:R-:W-:Y:S01]  /*141e0*/  ULDC UR10, c[0x0][0x630] ;  /* 0x00018c00000a7ab9 */ /* 0x000fe20000000800 */
[----:B------:R-:W-:Y:S01]  /*141f0*/  IMAD.MOV.U32 R2, RZ, RZ, R13 ;  /* 0x000000ffff027224 */ /* 0x000fe200078e000d */
[----:B------:R-:W1:Y:S01]  /*14200*/  S2R R10, SR_CTAID.Y ;  /* 0x00000000000a7919 */ /* 0x000e620000002600 */
[----:B------:R-:W-:Y:S01]  /*14210*/  ISETP.NE.AND.EX P1, PT, RZ, UR9, PT, P1 ;  /* 0x00000009ff007c0c */ /* 0x000fe2000bf25310 */
[----:B------:R-:W-:-:S12]  /*14220*/  IMAD.MOV.U32 R3, RZ, RZ, R15 ;  /* 0x000000ffff037224 */ /* 0x000fd800078e000f */
[----:B------:R-:W-:Y:S05]  /*14230*/  @!P1 BRA `(.L_x_83) ;  /* 0x0000000000289947 */ /* 0x000fea0003800000 */
[----:B------:R-:W-:Y:S02]  /*14240*/  ULDC UR7, c[0x0][0x634] ;  /* 0x00018d0000077ab9 */ /* 0x000fe40000000800 */
[----:B------:R-:W-:-:S05]  /*14250*/  IADD3 R7, P1, R13, UR7, RZ ;  /* 0x000000070d077c10 */ /* 0x000fca000ff3e0ff */
[----:B------:R-:W-:-:S04]  /*14260*/  IMAD.X R11, RZ, RZ, R15, P1 ;  /* 0x000000ffff0b7224 */ /* 0x000fc800008e060f */
[----:B------:R-:W-:-:S04]  /*14270*/  IMAD.WIDE.U32 R4, R11, UR8, RZ ;  /* 0x000000080b047c25 */ /* 0x000fc8000f8e00ff */
[----:B------:R-:W-:-:S04]  /*14280*/  IMAD.WIDE.U32 R4, P1, R7, UR9, R4 ;  /* 0x0000000907047c25 */ /* 0x000fc8000f820004 */
[----:B------:R-:W-:-:S04]  /*14290*/  IMAD.WIDE.U32 R6, R7, UR8, RZ ;  /* 0x0000000807067c25 */ /* 0x000fc8000f8e00ff */
[----:B------:R-:W-:Y:S01]  /*142a0*/  IMAD.X R3, RZ, RZ, RZ, P1 ;  /* 0x000000ffff037224 */ /* 0x000fe200008e06ff */
[----:B------:R-:W-:Y:S01]  /*142b0*/  IADD3 RZ, P1, R7, R4, RZ ;  /* 0x0000000407ff7210 */ /* 0x000fe20007f3e0ff */
[----:B------:R-:W-:-:S04]  /*142c0*/  IMAD.MOV.U32 R2, RZ, RZ, R5 ;  /* 0x000000ffff027224 */ /* 0x000fc800078e0005 */
[----:B------:R-:W-:-:S08]  /*142d0*/  IMAD.WIDE.U32.X R2, R11, UR9, R2, P1 ;  /* 0x000000090b027c25 */ /* 0x000fd000088e0402 */
.L_x_83:
[--C-:B------:R-:W-:Y:S01]  /*142e0*/  SHF.R.U64 R11, R2, UR10, R3.reuse ;  /* 0x0000000a020b7c19 */ /* 0x100fe20008001203 */
[----:B------:R-:W-:Y:S01]  /*142f0*/  ULDC.64 UR8, c[0x0][0x620] ;  /* 0x0001880000087ab9 */ /* 0x000fe20000000a00 */
[----:B------:R-:W-:Y:S01]  /*14300*/  SHF.R.U32.HI R2, RZ, UR10, R3 ;  /* 0x0000000aff027c19 */ /* 0x000fe20008011603 */
[----:B------:R-:W-:Y:S01]  /*14310*/  IMAD.MOV.U32 R3, RZ, RZ, R15 ;  /* 0x000000ffff037224 */ /* 0x000fe200078e000f */
[----:B------:R-:W-:Y:S01]  /*14320*/  IADD3 R5, P1, RZ, -R11, RZ ;  /* 0x8000000bff057210 */ /* 0x000fe20007f3e0ff */
[----:B------:R-:W-:Y:S01]  /*14330*/  ULDC UR7, c[0x0][0x150] ;  /* 0x0000540000077ab9 */ /* 0x000fe20000000800 */
[----:B0-----:R-:W-:Y:S01]  /*14340*/  I2FP.F32.U32 R6, R12 ;  /* 0x0000000c00067245 */ /* 0x001fe20000201000 */
[----:B------:R-:W0:Y:S01]  /*14350*/  LDC R7, c[0x0][0x144] ;  /* 0x00005100ff077b82 */ /* 0x000e220000000800 */
[----:B------:R-:W-:Y:S01]  /*14360*/  ULDC.64 UR10, c[0x0][0x640] ;  /* 0x00019000000a7ab9 */ /* 0x000fe20000000a00 */
[----:B------:R-:W-:Y:S01]  /*14370*/  IMAD.X R2, RZ, RZ, ~R2, P1 ;  /* 0x000000ffff027224 */ /* 0x000fe200008e0e02 */
[----:B------:R-:W-:Y:S01]  /*14380*/  ISETP.NE.U32.AND P1, PT, RZ, UR10, PT ;  /* 0x0000000aff007c0c */ /* 0x000fe2000bf25070 */
[----:B------:R-:W-:Y:S01]  /*14390*/  FMUL R6, R6, UR7 ;  /* 0x0000000706067c20 */ /* 0x000fe20008400000 */
[----:B------:R-:W-:Y:S01]  /*143a0*/  ULDC UR7, c[0x0][0x618] ;  /* 0x0001860000077ab9 */ /* 0x000fe20000000800 */
[----:B------:R-:W-:Y:S01]  /*143b0*/  IMAD R4, R2, UR8, RZ ;  /* 0x0000000802047c24 */ /* 0x000fe2000f8e02ff */
[----:B------:R-:W-:Y:S01]  /*143c0*/  ISETP.NE.AND.EX P1, PT, RZ, UR11, PT, P1 ;  /* 0x0000000bff007c0c */ /* 0x000fe2000bf25310 */
[----:B------:R-:W-:Y:S01]  /*143d0*/  IMAD.MOV.U32 R2, RZ, RZ, R13 ;  /* 0x000000ffff027224 */ /* 0x000fe200078e000d */
[----:B------:R-:W2:Y:S01]  /*143e0*/  LDC R15, c[0x0][0x148] ;  /* 0x00005200ff0f7b82 */ /* 0x000ea20000000800 */
[----:B------:R-:W3:Y:S02]  /*143f0*/  F2I.U32.TRUNC.NTZ R6, R6 ;  /* 0x0000000600067305 */ /* 0x000ee4000020f000 */
[----:B------:R-:W-:Y:S01]  /*14400*/  IMAD.WIDE.U32 R2, R5, UR8, R2 ;  /* 0x0000000805027c25 */ /* 0x000fe2000f8e0002 */
[----:B------:R-:W-:-:S03]  /*14410*/  ULDC UR8, c[0x0][0x154] ;  /* 0x0000550000087ab9 */ /* 0x000fc60000000800 */
[----:B------:R-:W-:Y:S01]  /*14420*/  IMAD R5, R5, UR9, R4 ;  /* 0x0000000905057c24 */ /* 0x000fe2000f8e0204 */
[----:B------:R-:W-:-:S03]  /*14430*/  ULDC UR9, c[0x0][0x608] ;  /* 0x0001820000097ab9 */ /* 0x000fc60000000800 */
[----:B------:R-:W-:-:S05]  /*14440*/  IMAD.IADD R3, R3, 0x1, R5 ;  /* 0x0000000103037824 */ /* 0x000fca00078e0205 */
[----:B------:R-:W-:Y:S01]  /*14450*/  SHF.R.U64 R13, R2, UR7, R3 ;  /* 0x00000007020d7c19 */ /* 0x000fe20008001203 */
[----:B---3--:R-:W-:Y:S01]  /*14460*/  IMAD.MOV R6, RZ, RZ, -R6 ;  /* 0x000000ffff067224 */ /* 0x008fe200078e0a06 */
[----:B-1----:R-:W-:-:S03]  /*14470*/  I2FP.F32.U32 R2, R10 ;  /* 0x0000000a00027245 */ /* 0x002fc60000201000 */
[----:B0-----:R-:W-:Y:S02]  /*14480*/  IMAD R19, R7, R6, R12 ;  /* 0x0000000607137224 */ /* 0x001fe400078e020c */
[----:B------:R-:W-:Y:S01]  /*14490*/  FMUL R4, R2, UR8 ;  /* 0x0000000802047c20 */ /* 0x000fe20008400000 */
[----:B------:R-:W-:Y:S01]  /*144a0*/  SHF.R.U32.HI R2, RZ, UR7, R3 ;  /* 0x00000007ff027c19 */ /* 0x000fe20008011603 */
[----:B------:R-:W-:Y:S02]  /*144b0*/  ULDC UR7, c[0x0][0x658] ;  /* 0x0001960000077ab9 */ /* 0x000fe40000000800 */
[----:B------:R0:W1:Y:S01]  /*144c0*/  F2I.U32.TRUNC.NTZ R18, R4 ;  /* 0x0000000400127305 */ /* 0x000062000020f000 */
[--C-:B------:R-:W-:Y:S02]  /*144d0*/  SHF.R.U64 R16, R13, UR9, R2.reuse ;  /* 0x000000090d107c19 */ /* 0x100fe40008001202 */
[----:B------:R-:W-:-:S04]  /*144e0*/  SHF.R.U32.HI R3, RZ, UR9, R2 ;  /* 0x00000009ff037c19 */ /* 0x000fc80008011602 */
[--C-:B------:R-:W-:Y:S02]  /*144f0*/  SHF.R.U64 R14, R16, UR7, R3.reuse ;  /* 0x00000007100e7c19 */ /* 0x100fe40008001203 */
[----:B------:R-:W-:-:S03]  /*14500*/  SHF.R.U32.HI R3, RZ, UR7, R3 ;  /* 0x00000007ff037c19 */ /* 0x000fc60008011603 */
[----:B------:R-:W-:Y:S01]  /*14510*/  IMAD.MOV.U32 R2, RZ, RZ, R14 ;  /* 0x000000ffff027224 */ /* 0x000fe200078e000e */
[----:B0-2---:R-:W-:Y:S06]  /*14520*/  @!P1 BRA `(.L_x_84) ;  /* 0x0000000000289947 */ /* 0x005fec0003800000 */
        /* <DEDUP_REMOVED lines=10> */
.L_x_84:
[----:B------:R-:W0:Y:S01]  /*145d0*/  LDC R4, c[0x0][0x65c] ;  /* 0x00019700ff047b82 */ /* 0x000e220000000800 */
[----:B------:R-:W-:Y:S01]  /*145e0*/  ULDC UR7, c[0x0][0x648] ;  /* 0x0001920000077ab9 */ /* 0x000fe20000000800 */
[----:B-1----:R-:W-:Y:S01]  /*145f0*/  IMAD.MOV R18, RZ, RZ, -R18 ;  /* 0x000000ffff127224 */ /* 0x002fe200078e0a12 */
[----:B------:R-:W-:Y:S01]  /*14600*/  SHF.R.U64 R3, R2, UR7, R3 ;  /* 0x0000000702037c19 */ /* 0x000fe20008001203 */
[----:B------:R-:W-:Y:S01]  /*14610*/  ULDC UR7, c[0x0][0x638] ;  /* 0x00018e0000077ab9 */ /* 0x000fe20000000800 */
[----:B------:R-:W-:Y:S01]  /*14620*/  LOP3.LUT R2, R16, UR6, RZ, 0xc0, !PT ;  /* 0x0000000610027c12 */ /* 0x000fe2000f8ec0ff */
[----:B------:R-:W-:Y:S01]  /*14630*/  ULDC UR8, c[0x0][0x610] ;  /* 0x0001840000087ab9 */ /* 0x000fe20000000800 */
[----:B------:R-:W-:Y:S01]  /*14640*/  LOP3.LUT R13, R13, UR4, RZ, 0xc0, !PT ;  /* 0x000000040d0d7c12 */ /* 0x000fe2000f8ec0ff */
[----:B------:R-:W-:Y:S02]  /*14650*/  IMAD.MOV R5, RZ, RZ, -R3 ;  /* 0x000000ffff057224 */ /* 0x000fe400078e0a03 */
[----:B------:R-:W-:-:S02]  /*14660*/  IMAD R2, R3, UR5, R2 ;  /* 0x0000000503027c24 */ /* 0x000fc4000f8e0202 */
[----:B------:R-:W-:Y:S01]  /*14670*/  IMAD R14, R5, UR7, R14 ;  /* 0x00000007050e7c24 */ /* 0x000fe2000f8e020e */
[----:B------:R-:W-:-:S03]  /*14680*/  ULDC UR7, c[0x0][0x600] ;  /* 0x0001800000077ab9 */ /* 0x000fc60000000800 */
[----:B------:R-:W-:Y:S01]  /*14690*/  IMAD R14, R14, UR7, R13 ;  /* 0x000000070e0e7c24 */ /* 0x000fe2000f8e020d */
[----:B0-----:R-:W-:-:S13]  /*146a0*/  ISETP.NE.AND P1, PT, R4, 0x1, PT ;  /* 0x000000010400780c */ /* 0x001fda0003f25270 */
[----:B------:R-:W-:-:S04]  /*146b0*/  @P1 IMAD R19, R15, R18, R10 ;  /* 0x000000120f131224 */ /* 0x000fc800078e020a */
[----:B------:R-:W-:Y:S02]  /*146c0*/  IMAD R5, R2, UR8, R19 ;  /* 0x0000000802057c24 */ /* 0x000fe4000f8e0213 */
[----:B------:R-:W-:-:S03]  /*146d0*/  IMAD.MOV.U32 R2, RZ, RZ, 0x1 ;  /* 0x00000001ff027424 */ /* 0x000fc600078e00ff */
[----:B------:R-:W-:Y:S02]  /*146e0*/  SEL R6, R14, R5, !P1 ;  /* 0x000000050e067207 */ /* 0x000fe40004800000 */
[----:B------:R-:W-:-:S07]  /*146f0*/  SEL R5, R5, R14, !P1 ;  /* 0x0000000e05057207 */ /* 0x000fce0004800000 */
.L_x_82:
[----:B------:R-:W-:Y:S05]  /*14700*/  BSYNC B1 ;  /* 0x0000000000017941 */ /* 0x000fea0003800000 */
.L_x_81:
[----:B------:R-:W-:-:S13]  /*14710*/  LOP3.LUT P1, RZ, R2, 0xff, RZ, 0xc0, !PT ;  /* 0x000000ff02ff7812 */ /* 0x000fda000782c0ff */
[----:B------:R-:W-:Y:S05]  /*14720*/  @P1 BRA `(.L_x_85) ;  /* 0xfffffff400281947 */ /* 0x000fea000383ffff */
[----:B------:R-:W-:Y:S05]  /*14730*/  BSYNC B0 ;  /* 0x0000000000007941 */ /* 0x000fea0003800000 */
.L_x_73:
[----:B------:R-:W-:-:S03]  /*14740*/  UMOV UR7, 0xffffffff ;  /* 0xffffffff00077882 */ /* 0x000fc60000000000 */
[----:B------:R-:W-:Y:S05]  /*14750*/  BRA.DIV UR7, `(.L_x_86) ;  /* 0x0000000607707947 */ /* 0x000fea000b800000 */
[----:B------:R-:W-:-:S13]  /*14760*/  ELECT P0, URZ, PT ;  /* 0x00000000003f782f */ /* 0x000fda0003800000 */
.L_x_102:
[----:B------:R-:W-:Y:S04]  /*14770*/  BSSY B0, `(.L_x_87) ;  /* 0x000003e000007945 */ /* 0x000fe80003800000 */
[----:B------:R-:W-:Y:S05]  /*14780*/  @!P0 BRA `(.L_x_88) ;  /* 0x0000000000f08947 */ /* 0x000fea0003800000 */
[----:B------:R-:W-:-:S04]  /*14790*/  ULOP3.LUT UR7, UR13, 0x2, URZ, 0xfc, !UPT ;  /* 0x000000020d077892 */ /* 0x000fc8000f8efc3f */
[----:B------:R-:W-:-:S06]  /*147a0*/  UISETP.NE.AND UP0, UPT, UR7, 0x3, UPT ;  /* 0x000000030700788c */ /* 0x000fcc000bf05270 */
[----:B------:R-:W-:-:S13]  /*147b0*/  PLOP3.LUT P0, PT, PT, PT, UP0, 0x80, 0x0 ;  /* 0x000000000000781c */ /* 0x000fda0003f0f008 */
[----:B------:R-:W-:Y:S05]  /*147c0*/  @!P0 BRA `(.L_x_89) ;  /* 0x0000000000048947 */ /* 0x000fea0003800000 */
[----:B------:R-:W-:Y:S01]  /*147d0*/  BPT.TRAP 0x1 ;  /* 0x000000040000795c */ /* 0x000fe20000300000 */
.L_x_89:
[----:B------:R-:W0:Y:S01]  /*147e0*/  S2R R3, SR_CgaCtaId ;  /* 0x0000000000037919 */ /* 0x000e220000008800 */
[----:B------:R-:W-:-:S04]  /*147f0*/  MOV R2, 0x400 ;  /* 0x0000040000027802 */ /* 0x000fc80000000f00 */
[----:B0-----:R-:W-:Y:S02]  /*14800*/  LEA R3, R3, R2, 0x18 ;  /* 0x0000000203037211 */ /* 0x001fe400078ec0ff */
[----:B------:R-:W-:-:S03]  /*14810*/  SHF.L.U32 R2, R0, 0x1f, RZ ;  /* 0x0000001f00027819 */ /* 0x000fc600000006ff */
[----:B------:R-:W-:-:S04]  /*14820*/  VIADD R3, R3, 0x30 ;  /* 0x0000003003037836 */ /* 0x000fc80000000000 */
[C---:B------:R-:W-:Y:S02]  /*14830*/  IMAD R7, R8.reuse, 0x8, R3 ;  /* 0x0000000808077824 */ /* 0x040fe400078e0203 */
[----:B------:R-:W-:Y:S02]  /*14840*/  VIADD R8, R8, 0x1 ;  /* 0x0000000108087836 */ /* 0x000fe40000000000 */
[----:B------:R-:W0:Y:S03]  /*14850*/  SYNCS.PHASECHK.TRANS64.TRYWAIT P0, [R7+URZ], R2 ;  /* 0x00000002070075a7 */ /* 0x000e26000800017f */
[----:B------:R-:W-:-:S04]  /*14860*/  ISETP.NE.AND P1, PT, R8, 0x6, PT ;  /* 0x000000060800780c */ /* 0x000fc80003f25270 */
[----:B------:R-:W-:Y:S02]  /*14870*/  SEL R5, RZ, 0x1, P1 ;  /* 0x00000001ff057807 */ /* 0x000fe40000800000 */
[----:B------:R-:W-:Y:S02]  /*14880*/  SEL R8, R8, RZ, P1 ;  /* 0x000000ff08087207 */ /* 0x000fe40000800000 */
[----:B------:R-:W-:-:S03]  /*14890*/  LOP3.LUT R5, R0, R5, RZ, 0x3c, !PT ;  /* 0x0000000500057212 */ /* 0x000fc600078e3cff */
[----:B------:R-:W-:Y:S01]  /*148a0*/  IMAD R9, R8, 0x8, R3 ;  /* 0x0000000808097824 */ /* 0x000fe200078e0203 */
[----:B------:R-:W-:Y:S01]  /*148b0*/  SHF.L.U32 R4, R5, 0x1f, RZ ;  /* 0x0000001f05047819 */ /* 0x000fe200000006ff */
[----:B0-----:R-:W-:Y:S06]  /*148c0*/  @!P0 BRA `(.L_x_90) ;  /* 0x0000000400388947 */ /* 0x001fec0003800000 */
.L_x_103:
[----:B------:R-:W1:Y:S01]  /*148d0*/  SYNCS.PHASECHK.TRANS64.TRYWAIT P0, [R9+URZ], R4 ;  /* 0x00000004090075a7 */ /* 0x000e62000800017f */
[----:B------:R-:W-:-:S05]  /*148e0*/  VIADD R0, R8, 0x1 ;  /* 0x0000000108007836 */ /* 0x000fca0000000000 */
[----:B------:R-:W-:-:S04]  /*148f0*/  ISETP.NE.AND P1, PT, R0, 0x6, PT ;  /* 0x000000060000780c */ /* 0x000fc80003f25270 */
[----:B0-----:R-:W-:Y:S02]  /*14900*/  SEL R2, RZ, 0x1, P1 ;  /* 0x00000001ff027807 */ /* 0x001fe40000800000 */
[----:B------:R-:W-:Y:S02]  /*14910*/  SEL R0, R0, RZ, P1 ;  /* 0x000000ff00007207 */ /* 0x000fe40000800000 */
[----:B------:R-:W-:-:S03]  /*14920*/  LOP3.LUT R7, R5, R2, RZ, 0x3c, !PT ;  /* 0x0000000205077212 */ /* 0x000fc600078e3cff */
[----:B------:R-:W-:Y:S01]  /*14930*/  IMAD R6, R0, 0x8, R3 ;  /* 0x0000000800067824 */ /* 0x000fe200078e0203 */
[----:B------:R-:W-:Y:S01]  /*14940*/  SHF.L.U32 R5, R7, 0x1f, RZ ;  /* 0x0000001f07057819 */ /* 0x000fe200000006ff */
[----:B-1----:R-:W-:Y:S06]  /*14950*/  @!P0 BRA `(.L_x_91) ;  /* 0x0000000400288947 */ /* 0x002fec0003800000 */
.L_x_104:
[----:B------:R-:W1:Y:S01]  /*14960*/  SYNCS.PHASECHK.TRANS64.TRYWAIT P0, [R6+URZ], R5 ;  /* 0x00000005060075a7 */ /* 0x000e62000800017f */
[----:B------:R-:W-:-:S05]  /*14970*/  VIADD R0, R0, 0x1 ;  /* 0x0000000100007836 */ /* 0x000fca0000000000 */
[----:B------:R-:W-:-:S04]  /*14980*/  ISETP.NE.AND P1, PT, R0, 0x6, PT ;  /* 0x000000060000780c */ /* 0x000fc80003f25270 */
[----:B------:R-:W-:Y:S02]  /*14990*/  SEL R2, RZ, 0x1, P1 ;  /* 0x00000001ff027807 */ /* 0x000fe40000800000 */
[----:B------:R-:W-:Y:S02]  /*149a0*/  SEL R0, R0, RZ, P1 ;  /* 0x000000ff00007207 */ /* 0x000fe40000800000 */
[----:B------:R-:W-:-:S03]  /*149b0*/  LOP3.LUT R7, R7, R2, RZ, 0x3c, !PT ;  /* 0x0000000207077212 */ /* 0x000fc600078e3cff */
[----:B0-----:R-:W-:Y:S01]  /*149c0*/  IMAD R9, R0, 0x8, R3 ;  /* 0x0000000800097824 */ /* 0x001fe200078e0203 */
[----:B------:R-:W-:Y:S01]  /*149d0*/  SHF.L.U32 R4, R7, 0x1f, RZ ;  /* 0x0000001f07047819 */ /* 0x000fe200000006ff */
[----:B-1----:R-:W-:Y:S06]  /*149e0*/  @!P0 BRA `(.L_x_92) ;  /* 0x0000000400188947 */ /* 0x002fec0003800000 */
.L_x_105:
        /* <DEDUP_REMOVED lines=9> */
.L_x_106:
[----:B------:R-:W1:Y:S01]  /*14a80*/  SYNCS.PHASECHK.TRANS64.TRYWAIT P0, [R6+URZ], R5 ;  /* 0x00000005060075a7 */ /* 0x000e62000800017f */
[----:B------:R-:W-:-:S05]  /*14a90*/  VIADD R0, R0, 0x1 ;  /* 0x0000000100007836 */ /* 0x000fca0000000000 */
[----:B------:R-:W-:-:S04]  /*14aa0*/  ISETP.NE.AND P1, PT, R0, 0x6, PT ;  /* 0x000000060000780c */ /* 0x000fc80003f25270 */
[----:B------:R-:W-:Y:S02]  /*14ab0*/  SEL R2, RZ, 0x1, P1 ;  /* 0x00000001ff027807 */ /* 0x000fe40000800000 */
[----:B------:R-:W-:Y:S02]  /*14ac0*/  SEL R0, R0, RZ, P1 ;  /* 0x000000ff00007207 */ /* 0x000fe40000800000 */
[----:B------:R-:W-:Y:S01]  /*14ad0*/  LOP3.LUT R2, R7, R2, RZ, 0x3c, !PT ;  /* 0x0000000207027212 */ /* 0x000fe200078e3cff */
[----:B-1----:R-:W-:Y:S06]  /*14ae0*/  @!P0 BRA `(.L_x_94) ;  /* 0x0000000400008947 */ /* 0x002fec0003800000 */
.L_x_107:
[----:B------:R-:W-:Y:S01]  /*14af0*/  IMAD R3, R0, 0x8, R3 ;  /* 0x0000000800037824 */ /* 0x000fe200078e0203 */
[----:B------:R-:W-:-:S07]  /*14b00*/  SHF.L.U32 R0, R2, 0x1f, RZ ;  /* 0x0000001f02007819 */ /* 0x000fce00000006ff */
.L_x_95:
[----:B--2---:R2:W3:Y:S02]  /*14b10*/  SYNCS.PHASECHK.TRANS64.TRYWAIT P0, [R3+URZ], R0 ;  /* 0x00000000030075a7 */ /* 0x0044e4000800017f */
[----:B---3--:R-:W-:Y:S05]  /*14b20*/  @!P0 NANOSLEEP.SYNCS 0x989680 ;  /* 0x009896800000895d */ /* 0x008fea0003900000 */
[----:B------:R-:W3:Y:S02]  /*14b30*/  @!P0 SYNCS.PHASECHK.TRANS64 P0, [R3+URZ], R0 ;  /* 0x00000000030085a7 */ /* 0x000ee4000800007f */
[----:B---3--:R-:W-:Y:S05]  /*14b40*/  @!P0 BRA `(.L_x_95) ;  /* 0xfffffffc00f08947 */ /* 0x008fea000383ffff */
.L_x_88:
[----:B------:R-:W-:Y:S05]  /*14b50*/  BSYNC B0 ;  /* 0x0000000000007941 */ /* 0x000fea0003800000 */
.L_x_87:
[----:B------:R-:W-:Y:S05]  /*14b60*/  EXIT ;  /* 0x000000000000794d */ /* 0x000fea0003800000 */
.L_x_17:
[----:B-1----:R-:W-:-:S04]  /*14b70*/  IMAD.U32 R3, RZ, RZ, UR7 ;  /* 0x00000007ff037e24 */ /* 0x002fc8000f8e00ff */
[----:B------:R1:W3:Y:S03]  /*14b80*/  SYNCS.PHASECHK.TRANS64.TRYWAIT P0, [R3+URZ], R2 ;  /* 0x00000002030075a7 */ /* 0x0002e6000800017f */
[----:B---3--:R-:W-:Y:S05]  /*14b90*/  @!P0 NANOSLEEP.SYNCS 0x989680 ;  /* 0x009896800000895d */ /* 0x008fea0003900000 */
[----:B------:R-:W3:Y:S02]  /*14ba0*/  @!P0 SYNCS.PHASECHK.TRANS64 P0, [R3+URZ], R2 ;  /* 0x00000002030085a7 */ /* 0x000ee4000800007f */
[----:B---3--:R-:W-:Y:S05]  /*14bb0*/  @!P0 BRA `(.L_x_17) ;  /* 0xfffffffc00ec8947 */ /* 0x008fea000383ffff */
[----:B------:R-:W-:Y:S05]  /*14bc0*/  BRA `(.L_x_16) ;  /* 0xfffffed000087947 */ /* 0x000fea000383ffff */
.L_x_23:
[----:B-----5:R1:W-:Y:S02]  /*14bd0*/  STL [R1+0x8c], R0 ;  /* 0x00008c0001007387 */ /* 0x0203e40000100800 */
[----:B-1----:R-:W-:-:S04]  /*14be0*/  IMAD.U32 R0, RZ, RZ, UR16 ;  /* 0x00000010ff007e24 */ /* 0x002fc8000f8e00ff */
[----:B------:R1:W4:Y:S03]  /*14bf0*/  SYNCS.PHASECHK.TRANS64.TRYWAIT P0, [R0+URZ], R229 ;  /* 0x000000e5000075a7 */ /* 0x000326000800017f */
[----:B----4-:R-:W-:Y:S05]  /*14c00*/  @!P0 NANOSLEEP.SYNCS 0x989680 ;  /* 0x009896800000895d */ /* 0x010fea0003900000 */
[----:B------:R1:W4:Y:S02]  /*14c10*/  @!P0 SYNCS.PHASECHK.TRANS64 P0, [R0+URZ], R229 ;  /* 0x000000e5000085a7 */ /* 0x000324000800007f */
[----:B-1----:R1:W5:Y:S02]  /*14c20*/  LDL.LU R0, [R1+0x8c] ;  /* 0x00008c0001007983 */ /* 0x0023640000300800 */
[----:B-1--4-:R-:W-:Y:S05]  /*14c30*/  @!P0 BRA `(.L_x_23) ;  /* 0xfffffffc00e48947 */ /* 0x012fea000383ffff */
[----:B------:R-:W-:Y:S05]  /*14c40*/  BRA `(.L_x_22) ;  /* 0xfffffee000e07947 */ /* 0x000fea000383ffff */
.L_x_74:
[----:B------:R-:W-:Y:S01]  /*14c50*/  BSSY B1, `(.L_x_96) ;  /* 0x0000006000017945 */ /* 0x000fe20003800000 */
[----:B------:R-:W-:-:S07]  /*14c60*/  IMAD.MOV.U32 R2, RZ, RZ, -0x1 ;  /* 0xffffffffff027424 */ /* 0x000fce00078e00ff */
[----:B------:R-:W-:Y:S05]  /*14c70*/  WARPSYNC.COLLECTIVE R2, `(.L_x_97) ;  /* 0x00000000020c7348 */ /* 0x000fea0003c00000 */
[----:B------:R-:W-:Y:S02]  /*14c80*/  ELECT P1, UR62, PT ;  /* 0x00000000003e782f */ /* 0x000fe40003820000 */
[----:B------:R-:W-:Y:S01]  /*14c90*/  MOV R2, UR62 ;  /* 0x0000003e00027c02 */ /* 0x000fe20008000f00 */
[----:B------:R-:W-:Y:S10]  /*14ca0*/  ENDCOLLECTIVE ;  /* 0x000000000000791b */ /* 0x000ff40003800000 */
.L_x_97:
[----:B------:R-:W-:Y:S05]  /*14cb0*/  BSYNC B1 ;  /* 0x0000000000017941 */ /* 0x000fea0003800000 */
.L_x_96:
[----:B------:R-:W-:Y:S05]  /*14cc0*/  BRA `(.L_x_98) ;  /* 0xffffffec00cc7947 */ /* 0x000fea000383ffff */
.L_x_77:
[----:B-1----:R1:W2:Y:S02]  /*14cd0*/  SYNCS.PHASECHK.TRANS64.TRYWAIT P1, [R13+URZ+0x30], R4 ;  /* 0x000030040d0075a7 */ /* 0x0022a4000802017f */
[----:B--2---:R-:W-:Y:S05]  /*14ce0*/  @!P1 NANOSLEEP.SYNCS 0x989680 ;  /* 0x009896800000995d */ /* 0x004fea0003900000 */
[----:B------:R-:W2:Y:S02]  /*14cf0*/  @!P1 SYNCS.PHASECHK.TRANS64 P1, [R13+URZ+0x30], R4 ;  /* 0x000030040d0095a7 */ /* 0x000ea4000802007f */
[----:B--2---:R-:W-:Y:S05]  /*14d00*/  @!P1 BRA `(.L_x_77) ;  /* 0xfffffffc00f09947 */ /* 0x004fea000383ffff */
[----:B------:R-:W-:Y:S05]  /*14d10*/  BRA `(.L_x_99) ;  /* 0xfffffff000007947 */ /* 0x000fea000383ffff */
.L_x_86:
[----:B------:R-:W-:Y:S01]  /*14d20*/  BSSY B0, `(.L_x_100) ;  /* 0x0000006000007945 */ /* 0x000fe20003800000 */
[----:B------:R-:W-:-:S07]  /*14d30*/  IMAD.MOV.U32 R2, RZ, RZ, -0x1 ;  /* 0xffffffffff027424 */ /* 0x000fce00078e00ff */
[----:B------:R-:W-:Y:S05]  /*14d40*/  WARPSYNC.COLLECTIVE R2, `(.L_x_101) ;  /* 0x00000000020c7348 */ /* 0x000fea0003c00000 */
[----:B------:R-:W-:Y:S02]  /*14d50*/  ELECT P1, UR62, PT ;  /* 0x00000000003e782f */ /* 0x000fe40003820000 */
[----:B------:R-:W-:Y:S01]  /*14d60*/  MOV R2, UR62 ;  /* 0x0000003e00027c02 */ /* 0x000fe20008000f00 */
[----:B------:R-:W-:Y:S10]  /*14d70*/  ENDCOLLECTIVE ;  /* 0x000000000000791b */ /* 0x000ff40003800000 */
.L_x_101:
[----:B------:R-:W-:Y:S05]  /*14d80*/  BSYNC B0 ;  /* 0x0000000000007941 */ /* 0x000fea0003800000 */
.L_x_100:
[----:B------:R-:W-:Y:S01]  /*14d90*/  PLOP3.LUT P0, PT, P1, PT, PT, 0x80, 0x0 ;  /* 0x000000000000781c */ /* 0x000fe20000f0f070 */
[----:B------:R-:W-:-:S12]  /*14da0*/  BRA `(.L_x_102) ;  /* 0xfffffff800707947 */ /* 0x000fd8000383ffff */
.L_x_90:
[----:B0-----:R0:W1:Y:S02]  /*14db0*/  SYNCS.PHASECHK.TRANS64.TRYWAIT P0, [R7+URZ], R2 ;  /* 0x00000002070075a7 */ /* 0x001064000800017f */
[----:B-1----:R-:W-:Y:S05]  /*14dc0*/  @!P0 NANOSLEEP.SYNCS 0x989680 ;  /* 0x009896800000895d */ /* 0x002fea0003900000 */
[----:B------:R-:W1:Y:S02]  /*14dd0*/  @!P0 SYNCS.PHASECHK.TRANS64 P0, [R7+URZ], R2 ;  /* 0x00000002070085a7 */ /* 0x000e64000800007f */
[----:B-1----:R-:W-:Y:S05]  /*14de0*/  @!P0 BRA `(.L_x_90) ;  /* 0xfffffffc00f08947 */ /* 0x002fea000383ffff */
[----:B------:R-:W-:Y:S05]  /*14df0*/  BRA `(.L_x_103) ;  /* 0xfffffff800b47947 */ /* 0x000fea000383ffff */
.L_x_91:
[----:B0-----:R0:W1:Y:S02]  /*14e00*/  SYNCS.PHASECHK.TRANS64.TRYWAIT P0, [R9+URZ], R4 ;  /* 0x00000004090075a7 */ /* 0x001064000800017f */
[----:B-1----:R-:W-:Y:S05]  /*14e10*/  @!P0 NANOSLEEP.SYNCS 0x989680 ;  /* 0x009896800000895d */ /* 0x002fea0003900000 */
[----:B------:R-:W1:Y:S02]  /*14e20*/  @!P0 SYNCS.PHASECHK.TRANS64 P0, [R9+URZ], R4 ;  /* 0x00000004090085a7 */ /* 0x000e64000800007f */
[----:B-1----:R-:W-:Y:S05]  /*14e30*/  @!P0 BRA `(.L_x_91) ;  /* 0xfffffffc00f08947 */ /* 0x002fea000383ffff */
[----:B------:R-:W-:Y:S05]  /*14e40*/  BRA `(.L_x_104) ;  /* 0xfffffff800c47947 */ /* 0x000fea000383ffff */
.L_x_92:
[----:B0-----:R0:W1:Y:S02]  /*14e50*/  SYNCS.PHASECHK.TRANS64.TRYWAIT P0, [R6+URZ], R5 ;  /* 0x00000005060075a7 */ /* 0x001064000800017f */
[----:B-1----:R-:W-:Y:S05]  /*14e60*/  @!P0 NANOSLEEP.SYNCS 0x989680 ;  /* 0x009896800000895d */ /* 0x002fea0003900000 */
[----:B------:R-:W1:Y:S02]  /*14e70*/  @!P0 SYNCS.PHASECHK.TRANS64 P0, [R6+URZ], R5 ;  /* 0x00000005060085a7 */ /* 0x000e64000800007f */
[----:B-1----:R-:W-:Y:S05]  /*14e80*/  @!P0 BRA `(.L_x_92) ;  /* 0xfffffffc00f08947 */ /* 0x002fea000383ffff */
[----:B------:R-:W-:Y:S05]  /*14e90*/  BRA `(.L_x_105) ;  /* 0xfffffff800d47947 */ /* 0x000fea000383ffff */
.L_x_93:
[----:B0-----:R0:W1:Y:S02]  /*14ea0*/  SYNCS.PHASECHK.TRANS64.TRYWAIT P0, [R9+URZ], R4 ;  /* 0x00000004090075a7 */ /* 0x001064000800017f */
[----:B-1----:R-:W-:Y:S05]  /*14eb0*/  @!P0 NANOSLEEP.SYNCS 0x989680 ;  /* 0x009896800000895d */ /* 0x002fea0003900000 */
[----:B------:R-:W1:Y:S02]  /*14ec0*/  @!P0 SYNCS.PHASECHK.TRANS64 P0, [R9+URZ], R4 ;  /* 0x00000004090085a7 */ /* 0x000e64000800007f */
[----:B-1----:R-:W-:Y:S05]  /*14ed0*/  @!P0 BRA `(.L_x_93) ;  /* 0xfffffffc00f08947 */ /* 0x002fea000383ffff */
[----:B------:R-:W-:Y:S05]  /*14ee0*/  BRA `(.L_x_106) ;  /* 0xfffffff800e47947 */ /* 0x000fea000383ffff */
.L_x_94:
[----:B-1----:R1:W2:Y:S02]  /*14ef0*/  SYNCS.PHASECHK.TRANS64.TRYWAIT P0, [R6+URZ], R5 ;  /* 0x00000005060075a7 */ /* 0x0022a4000800017f */
[----:B--2---:R-:W-:Y:S05]  /*14f00*/  @!P0 NANOSLEEP.SYNCS 0x989680 ;  /* 0x009896800000895d */ /* 0x004fea0003900000 */
[----:B------:R-:W2:Y:S02]  /*14f10*/  @!P0 SYNCS.PHASECHK.TRANS64 P0, [R6+URZ], R5 ;  /* 0x00000005060085a7 */ /* 0x000ea4000800007f */
[----:B--2---:R-:W-:Y:S05]  /*14f20*/  @!P0 BRA `(.L_x_94) ;  /* 0xfffffffc00f08947 */ /* 0x004fea000383ffff */
[----:B------:R-:W-:Y:S05]  /*14f30*/  BRA `(.L_x_107) ;  /* 0xfffffff800ec7947 */ /* 0x000fea000383ffff */
.L_x_108:
[----:B------:R-:W-:-:S00]  /*14f40*/  BRA `(.L_x_108) ;  /* 0xfffffffc00fc7947 */ /* 0x000fc0000383ffff */
[----:B------:R-:W-:-:S00]  /*14f50*/  NOP ;  /* 0x0000000000007918 */ /* 0x000fc00000000000 */
        /* <DEDUP_REMOVED lines=10> */
.L_x_109:


//--------------------- .nv.shared._ZN7cutlass13device_kernelINS_4gemm6kernel13GemmUniversalIN4cute5tupleIJiiiiEEENS1_10collective13CollectiveMmaINS1_37MainloopSm90TmaGmmaWarpSpecializedFP8ILi6ENS5_IJNS4_1CILi1EEESB_SB_EEENS1_35KernelTmaWarpSpecializedCooperativeEEENS5_IJNSA_ILi512EEENSA_ILi64EEESG_EEENS_12float_e4m3_tENS5_IJlSB_lEEESI_SJ_NS4_8TiledMMAINS4_8MMA_AtomIJNS4_4SM904GMMA30MMA_64x64x32_F32E4M3E4M3_SS_TNILNSN_7ScaleInE1ELSP_1EEEEEENS4_6LayoutINS5_IJNSA_ILi2EEESB_SB_EEENS5_IJSB_NSA_ILi0EEESV_EEEEENS5_IJNS4_10UnderscoreESY_SY_EEEEENS4_13SM90_TMA_LOADENS4_14ComposedLayoutINS4_7SwizzleILi2ELi4ELi3EEENS4_18smem_ptr_flag_bitsILi8EEENSS_INS5_IJNSA_ILi8EEESG_EEENS5_IJSG_SB_EEEEEEEvNS4_8identityES11_S1B_vS1C_EENS_8epilogue10collective6detail29Sm90TmaWarpSpecializedAdapterINS1F_15DefaultEpilogueISI_SJ_SJ_NS1E_6thread17LinearCombinationISI_Li1EffLNS1J_9ScaleType4KindE0ELNS_15FloatRoundStyleE2ESI_EENS1_15EpilogueDefaultEEEEEvvEEEEvNT_6ParamsE --------------------------
	.section	.nv.shared._ZN7cutlass13device_kernelINS_4gemm6kernel13GemmUniversalIN4cute5tupleIJiiiiEEENS1_10collective13CollectiveMmaINS1_37MainloopSm90TmaGmmaWarpSpecializedFP8ILi6ENS5_IJNS4_1CILi1EEESB_SB_EEENS1_35KernelTmaWarpSpecializedCooperativeEEENS5_IJNSA_ILi512EEENSA_ILi64EEESG_EEENS_12float_e4m3_tENS5_IJlSB_lEEESI_SJ_NS4_8TiledMMAINS4_8MMA_AtomIJNS4_4SM904GMMA30MMA_64x64x32_F32E4M3E4M3_SS_TNILNSN_7ScaleInE1ELSP_1EEEEEENS4_6LayoutINS5_IJNSA_ILi2EEESB_SB_EEENS5_IJSB_NSA_ILi0EEESV_EEEEENS5_IJNS4_10UnderscoreESY_SY_EEEEENS4_13SM90_TMA_LOADENS4_14ComposedLayoutINS4_7SwizzleILi2ELi4ELi3EEENS4_18smem_ptr_flag_bitsILi8EEENSS_INS5_IJNSA_ILi8EEESG_EEENS5_IJSG_SB_EEEEEEEvNS4_8identityES11_S1B_vS1C_EENS_8epilogue10collective6detail29Sm90TmaWarpSpecializedAdapterINS1F_15DefaultEpilogueISI_SJ_SJ_NS1E_6thread17LinearCombinationISI_Li1EffLNS1J_9ScaleType4KindE0ELNS_15FloatRoundStyleE2ESI_EENS1_15EpilogueDefaultEEEEEvvEEEEvNT_6ParamsE,"aw",@nobits
	.sectionflags	@""
	.align	16
	.zero		1024


//--------------------- .nv.shared.reserved.0     --------------------------
	.section	.nv.shared.reserved.0,"aw",@nobits
	.weak		__nv_reservedSMEM_offset_0_alias
	.size		__nv_reservedSMEM_offset_0_alias, 0, 0
	.other		__nv_reservedSMEM_offset_0_alias,@"STO_CUDA_RESERVED_SHARED STV_DEFAULT"
__nv_reservedSMEM_offset_0_alias:
	.zero		0


//--------------------- .nv.global                --------------------------
	.section	.nv.global,"aw",@nobits
.nv.global:
	.type		_ZN40_INTERNAL_2d5ca58c_4_k_cu_32d1bf61_154234cute1_E,@object
	.size		_ZN40_INTERNAL_2d5ca58c_4_k_cu_32d1bf61_154234cute1_E,(_ZN40_INTERNAL_2d5ca58c_4_k_cu_32d1bf61_154234cuda3std3__45__cpo6cbeginE - _ZN40_INTERNAL_2d5ca58c_4_k_cu_32d1bf61_154234cute1_E)
_ZN40_INTERNAL_2d5ca58c_4_k_cu_32d1bf61_154234cute1_E:
	.zero		1
	.type		_ZN40_INTERNAL_2d5ca58c_4_k_cu_32d1bf61_154234cuda3std3__45__cpo6cbeginE,@object
	.size		_ZN40_INTERNAL_2d5ca58c_4_k_cu_32d1bf61_154234cuda3std3__45__cpo6cbeginE,(_ZN40_INTERNAL_2d5ca58c_4_k_cu_32d1bf61_154234cuda3std3__48in_placeE - _ZN40_INTERNAL_2d5ca58c_4_k_cu_32d1bf61_154234cuda3std3__45__cpo6cbeginE)
_ZN40_INTERNAL_2d5ca58c_4_k_cu_32d1bf61_154234cuda3std3__45__cpo6cbeginE:
	.zero		1
	.type		_ZN40_INTERNAL_2d5ca58c_4_k_cu_32d1bf61_154234cuda3std3__48in_placeE,@object
	.size		_ZN40_INTERNAL_2d5ca58c_4_k_cu_32d1bf61_154234cuda3std3__48in_placeE,(_ZN40_INTERNAL_2d5ca58c_4_k_cu_32d1bf61_154234cuda3std6ranges3__45__cpo9iter_moveE - _ZN40_INTERNAL_2d5ca58c_4_k_cu_32d1bf61_154234cuda3std3__48in_placeE)
_ZN40_INTERNAL_2d5ca58c_4_k_cu_32d1bf61_154234cuda3std3__48in_placeE:
	.zero		1
	.type		_ZN40_INTERNAL_2d5ca58c_4_k_cu_32d1bf61_154234cuda3std6ranges3__45__cpo9iter_moveE,@object
	.size		_ZN40_INTERNAL_2d5ca58c_4_k_cu_32d1bf61_154234cuda3std6ranges3__45__cpo9iter_moveE,(_ZN40_INTERNAL_2d5ca58c_4_k_cu_32d1bf61_154234cuda3std3__45__cpo5beginE - _ZN40_INTERNAL_2d5ca58c_4_k_cu_32d1bf61_154234cuda3std6ranges3__45__cpo9iter_moveE)
_ZN40_INTERNAL_2d5ca58c_4_k_cu_32d1bf61_154234cuda3std6ranges3__45__cpo9iter_moveE:
	.zero		1
	.type		_ZN40_INTERNAL_2d5ca58c_4_k_cu_32d1bf61_154234cuda3std3__45__cpo5beginE,@object
	.size		_ZN40_INTERNAL_2d5ca58c_4_k_cu_32d1bf61_154234cuda3std3__45__cpo5beginE,(_ZN40_INTERNAL_2d5ca58c_4_k_cu_32d1bf61_154234cuda3std3__442_GLOBAL__N__2d5ca58c_4_k_cu_32d1bf61_154236ignoreE - _ZN40_INTERNAL_2d5ca58c_4_k_cu_32d1bf61_154234cuda3std3__45__cpo5beginE)
_ZN40_INTERNAL_2d5ca58c_4_k_cu_32d1bf61_154234cuda3std3__45__cpo5beginE:
	.zero		1
	.type		_ZN40_INTERNAL_2d5ca58c_4_k_cu_32d1bf61_154234cuda3std3__442_GLOBAL__N__2d5ca58c_4_k_cu_32d1bf61_154236ignoreE,@object
	.size		_ZN40_INTERNAL_2d5ca58c_4_k_cu_32d1bf61_154234cuda3std3__442_GLOBAL__N__2d5ca58c_4_k_cu_32d1bf61_154236ignoreE,(_ZN40_INTERNAL_2d5ca58c_4_k_cu_32d1bf61_154234cute7productE - _ZN40_INTERNAL_2d5ca58c_4_k_cu_32d1bf61_154234cuda3std3__442_GLOBAL__N__2d5ca58c_4_k_cu_32d1bf61_154236ignoreE)
_ZN40_INTERNAL_2d5ca58c_4_k_cu_32d1bf61_154234cuda3std3__442_GLOBAL__N__2d5ca58c_4_k_cu_32d1bf61_154236ignoreE:
	.zero		1
	.type		_ZN40_INTERNAL_2d5ca58c_4_k_cu_32d1bf61_154234cute7productE,@object
	.size		_ZN40_INTERNAL_2d5ca58c_4_k_cu_32d1bf61_154234cute7productE,(_ZN40_INTERNAL_2d5ca58c_4_k_cu_32d1bf61_154234cuda3std3__45__cpo3endE - _ZN40_INTERNAL_2d5ca58c_4_k_cu_32d1bf61_154234cute7productE)
_ZN40_INTERNAL_2d5ca58c_4_k_cu_32d1bf61_154234cute7productE:
	.zero		1
	.type		_ZN40_INTERNAL_2d5ca58c_4_k_cu_32d1bf61_154234cuda3std3__45__cpo3endE,@object
	.size		_ZN40_INTERNAL_2d5ca58c_4_k_cu_32d1bf61_154234cuda3std3__45__cpo3endE,(_ZN40_INTERNAL_2d5ca58c_4_k_cu_32d1bf61_154234cuda3std3__419piecewise_constructE - _ZN40_INTERNAL_2d5ca58c_4_k_cu_32d1bf61_154234cuda3std3__45__cpo3endE)
_ZN40_INTERNAL_2d5ca58c_4_k_cu_32d1bf61_154234cuda3std3__45__cpo3endE:
	.zero		1
	.type		_ZN40_INTERNAL_2d5ca58c_4_k_cu_32d1bf61_154234cuda3std3__419piecewise_constructE,@object
	.size		_ZN40_INTERNAL_2d5ca58c_4_k_cu_32d1bf61_154234cuda3std3__419piecewise_constructE,(_ZN40_INTERNAL_2d5ca58c_4_k_cu_32d1bf61_154234cuda3std3__45__cpo4cendE - _ZN40_INTERNAL_2d5ca58c_4_k_cu_32d1bf61_154234cuda3std3__419piecewise_constructE)
_ZN40_INTERNAL_2d5ca58c_4_k_cu_32d1bf61_154234cuda3std3__419piecewise_constructE:
	.zero		1
	.type		_ZN40_INTERNAL_2d5ca58c_4_k_cu_32d1bf61_154234cuda3std3__45__cpo4cendE,@object
	.size		_ZN40_INTERNAL_2d5ca58c_4_k_cu_32d1bf61_154234cuda3std3__45__cpo4cendE,(_ZN40_INTERNAL_2d5ca58c_4_k_cu_32d1bf61_154234cuda3std6ranges3__45__cpo4swapE - _ZN40_INTERNAL_2d5ca58c_4_k_cu_32d1bf61_154234cuda3std3__45__cpo4cendE)
_ZN40_INTERNAL_2d5ca58c_4_k_cu_32d1bf61_154234cuda3std3__45__cpo4cendE:
	.zero		1
	.type		_ZN40_INTERNAL_2d5ca58c_4_k_cu_32d1bf61_154234cuda3std6ranges3__45__cpo4swapE,@object
	.size		_ZN40_INTERNAL_2d5ca58c_4_k_cu_32d1bf61_154234cuda3std6ranges3__45__cpo4swapE,(.L_7 - _ZN40_INTERNAL_2d5ca58c_4_k_cu_32d1bf61_154234cuda3std6ranges3__45__cpo4swapE)
_ZN40_INTERNAL_2d5ca58c_4_k_cu_32d1bf61_154234cuda3std6ranges3__45__cpo4swapE:
	.zero		1
.L_7:


//--------------------- .nv.constant0._ZN7cutlass13device_kernelINS_4gemm6kernel13GemmUniversalIN4cute5tupleIJiiiiEEENS1_10collective13CollectiveMmaINS1_37MainloopSm90TmaGmmaWarpSpecializedFP8ILi6ENS5_IJNS4_1CILi1EEESB_SB_EEENS1_35KernelTmaWarpSpecializedCooperativeEEENS5_IJNSA_ILi512EEENSA_ILi64EEESG_EEENS_12float_e4m3_tENS5_IJlSB_lEEESI_SJ_NS4_8TiledMMAINS4_8MMA_AtomIJNS4_4SM904GMMA30MMA_64x64x32_F32E4M3E4M3_SS_TNILNSN_7ScaleInE1ELSP_1EEEEEENS4_6LayoutINS5_IJNSA_ILi2EEESB_SB_EEENS5_IJSB_NSA_ILi0EEESV_EEEEENS5_IJNS4_10UnderscoreESY_SY_EEEEENS4_13SM90_TMA_LOADENS4_14ComposedLayoutINS4_7SwizzleILi2ELi4ELi3EEENS4_18smem_ptr_flag_bitsILi8EEENSS_INS5_IJNSA_ILi8EEESG_EEENS5_IJSG_SB_EEEEEEEvNS4_8identityES11_S1B_vS1C_EENS_8epilogue10collective6detail29Sm90TmaWarpSpecializedAdapterINS1F_15DefaultEpilogueISI_SJ_SJ_NS1E_6thread17LinearCombinationISI_Li1EffLNS1J_9ScaleType4KindE0ELNS_15FloatRoundStyleE2ESI_EENS1_15EpilogueDefaultEEEEEvvEEEEvNT_6ParamsE --------------------------
	.section	.nv.constant0._ZN7cutlass13device_kernelINS_4gemm6kernel13GemmUniversalIN4cute5tupleIJiiiiEEENS1_10collective13CollectiveMmaINS1_37MainloopSm90TmaGmmaWarpSpecializedFP8ILi6ENS5_IJNS4_1CILi1EEESB_SB_EEENS1_35KernelTmaWarpSpecializedCooperativeEEENS5_IJNSA_ILi512EEENSA_ILi64EEESG_EEENS_12float_e4m3_tENS5_IJlSB_lEEESI_SJ_NS4_8TiledMMAINS4_8MMA_AtomIJNS4_4SM904GMMA30MMA_64x64x32_F32E4M3E4M3_SS_TNILNSN_7ScaleInE1ELSP_1EEEEEENS4_6LayoutINS5_IJNSA_ILi2EEESB_SB_EEENS5_IJSB_NSA_ILi0EEESV_EEEEENS5_IJNS4_10UnderscoreESY_SY_EEEEENS4_13SM90_TMA_LOADENS4_14ComposedLayoutINS4_7SwizzleILi2ELi4ELi3EEENS4_18smem_ptr_flag_bitsILi8EEENSS_INS5_IJNSA_ILi8EEESG_EEENS5_IJSG_SB_EEEEEEEvNS4_8identityES11_S1B_vS1C_EENS_8epilogue10collective6detail29Sm90TmaWarpSpecializedAdapterINS1F_15DefaultEpilogueISI_SJ_SJ_NS1E_6thread17LinearCombinationISI_Li1EffLNS1J_9ScaleType4KindE0ELNS_15FloatRoundStyleE2ESI_EENS1_15EpilogueDefaultEEEEEvvEEEEvNT_6ParamsE,"a",@progbits
	.sectionflags	@""
	.align	4
.nv.constant0._ZN7cutlass13device_kernelINS_4gemm6kernel13GemmUniversalIN4cute5tupleIJiiiiEEENS1_10collective13CollectiveMmaINS1_37MainloopSm90TmaGmmaWarpSpecializedFP8ILi6ENS5_IJNS4_1CILi1EEESB_SB_EEENS1_35KernelTmaWarpSpecializedCooperativeEEENS5_IJNSA_ILi512EEENSA_ILi64EEESG_EEENS_12float_e4m3_tENS5_IJlSB_lEEESI_SJ_NS4_8TiledMMAINS4_8MMA_AtomIJNS4_4SM904GMMA30MMA_64x64x32_F32E4M3E4M3_SS_TNILNSN_7ScaleInE1ELSP_1EEEEEENS4_6LayoutINS5_IJNSA_ILi2EEESB_SB_EEENS5_IJSB_NSA_ILi0EEESV_EEEEENS5_IJNS4_10UnderscoreESY_SY_EEEEENS4_13SM90_TMA_LOADENS4_14ComposedLayoutINS4_7SwizzleILi2ELi4ELi3EEENS4_18smem_ptr_flag_bitsILi8EEENSS_INS5_IJNSA_ILi8EEESG_EEENS5_IJSG_SB_EEEEEEEvNS4_8identityES11_S1B_vS1C_EENS_8epilogue10collective6detail29Sm90TmaWarpSpecializedAdapterINS1F_15DefaultEpilogueISI_SJ_SJ_NS1E_6thread17LinearCombinationISI_Li1EffLNS1J_9ScaleType4KindE0ELNS_15FloatRoundStyleE2ESI_EENS1_15EpilogueDefaultEEEEEvvEEEEvNT_6ParamsE:
	.zero		1664


//--------------------- SYMBOLS --------------------------

	.type		.nv.reservedSmem.offset0,@object
	.size		.nv.reservedSmem.offset0,0x4
